//
// Generated by NVIDIA NVVM Compiler
//
// Compiler Build ID: CL-36424714
// Cuda compilation tools, release 13.0, V13.0.88
// Based on NVVM 20.0.0
//

.version 9.0
.target sm_100
.address_size 64

	// .globl	_Z18L2SquaredSumKernelPKfPfi
.extern .shared .align 16 .b8 sdata[];

.visible .entry _Z18L2SquaredSumKernelPKfPfi(
	.param .u64 .ptr .align 1 _Z18L2SquaredSumKernelPKfPfi_param_0,
	.param .u64 .ptr .align 1 _Z18L2SquaredSumKernelPKfPfi_param_1,
	.param .u32 _Z18L2SquaredSumKernelPKfPfi_param_2
)
{
	.reg .pred 	%p<27>;
	.reg .b32 	%r<90>;
	.reg .b32 	%f<106>;
	.reg .b64 	%rd<21>;

	ld.param.u64 	%rd3, [_Z18L2SquaredSumKernelPKfPfi_param_0];
	ld.param.u64 	%rd2, [_Z18L2SquaredSumKernelPKfPfi_param_1];
	ld.param.u32 	%r26, [_Z18L2SquaredSumKernelPKfPfi_param_2];
	cvta.to.global.u64 	%rd1, %rd3;
	mov.u32 	%r1, %tid.x;
	and.b32  	%r2, %r1, 31;
	mov.u32 	%r27, %ntid.x;
	add.s32 	%r3, %r27, 31;
	mov.u32 	%r28, %ctaid.x;
	mad.lo.s32 	%r4, %r28, %r27, %r1;
	mov.u32 	%r29, %nctaid.x;
	mul.lo.s32 	%r5, %r27, %r29;
	shr.s32 	%r30, %r26, 31;
	shr.u32 	%r31, %r30, 30;
	add.s32 	%r32, %r26, %r31;
	shr.s32 	%r6, %r32, 2;
	setp.ge.s32 	%p1, %r4, %r6;
	mov.f32 	%f104, 0f00000000;
	@%p1 bra 	$L__BB0_7;
	add.s32 	%r33, %r4, %r5;
	max.s32 	%r34, %r6, %r33;
	setp.lt.s32 	%p2, %r33, %r6;
	selp.u32 	%r35, 1, 0, %p2;
	add.s32 	%r36, %r33, %r35;
	sub.s32 	%r37, %r34, %r36;
	div.u32 	%r38, %r37, %r5;
	add.s32 	%r7, %r38, %r35;
	and.b32  	%r39, %r7, 3;
	setp.eq.s32 	%p3, %r39, 3;
	mov.f32 	%f104, 0f00000000;
	mov.u32 	%r84, %r4;
	@%p3 bra 	$L__BB0_4;
	add.s32 	%r40, %r7, 1;
	and.b32  	%r41, %r40, 3;
	neg.s32 	%r82, %r41;
	mov.f32 	%f104, 0f00000000;
	mov.u32 	%r84, %r4;
$L__BB0_3:
	.pragma "nounroll";
	mul.wide.s32 	%rd4, %r84, 16;
	add.s64 	%rd5, %rd1, %rd4;
	ld.global.nc.v4.f32 	{%f23, %f24, %f25, %f26}, [%rd5];
	mul.f32 	%f27, %f24, %f24;
	fma.rn.f32 	%f28, %f23, %f23, %f27;
	fma.rn.f32 	%f29, %f25, %f25, %f28;
	fma.rn.f32 	%f30, %f26, %f26, %f29;
	add.f32 	%f104, %f104, %f30;
	add.s32 	%r84, %r84, %r5;
	add.s32 	%r82, %r82, 1;
	setp.ne.s32 	%p4, %r82, 0;
	@%p4 bra 	$L__BB0_3;
$L__BB0_4:
	setp.lt.u32 	%p5, %r7, 3;
	@%p5 bra 	$L__BB0_7;
	mul.wide.s32 	%rd8, %r5, 16;
	shl.b32 	%r42, %r5, 2;
$L__BB0_6:
	mul.wide.s32 	%rd6, %r84, 16;
	add.s64 	%rd7, %rd1, %rd6;
	ld.global.nc.v4.f32 	{%f31, %f32, %f33, %f34}, [%rd7];
	mul.f32 	%f35, %f32, %f32;
	fma.rn.f32 	%f36, %f31, %f31, %f35;
	fma.rn.f32 	%f37, %f33, %f33, %f36;
	fma.rn.f32 	%f38, %f34, %f34, %f37;
	add.f32 	%f39, %f104, %f38;
	add.s64 	%rd9, %rd7, %rd8;
	ld.global.nc.v4.f32 	{%f40, %f41, %f42, %f43}, [%rd9];
	mul.f32 	%f44, %f41, %f41;
	fma.rn.f32 	%f45, %f40, %f40, %f44;
	fma.rn.f32 	%f46, %f42, %f42, %f45;
	fma.rn.f32 	%f47, %f43, %f43, %f46;
	add.f32 	%f48, %f39, %f47;
	add.s64 	%rd10, %rd9, %rd8;
	ld.global.nc.v4.f32 	{%f49, %f50, %f51, %f52}, [%rd10];
	mul.f32 	%f53, %f50, %f50;
	fma.rn.f32 	%f54, %f49, %f49, %f53;
	fma.rn.f32 	%f55, %f51, %f51, %f54;
	fma.rn.f32 	%f56, %f52, %f52, %f55;
	add.f32 	%f57, %f48, %f56;
	add.s64 	%rd11, %rd10, %rd8;
	ld.global.nc.v4.f32 	{%f58, %f59, %f60, %f61}, [%rd11];
	mul.f32 	%f62, %f59, %f59;
	fma.rn.f32 	%f63, %f58, %f58, %f62;
	fma.rn.f32 	%f64, %f60, %f60, %f63;
	fma.rn.f32 	%f65, %f61, %f61, %f64;
	add.f32 	%f104, %f57, %f65;
	add.s32 	%r84, %r42, %r84;
	setp.lt.s32 	%p6, %r84, %r6;
	@%p6 bra 	$L__BB0_6;
$L__BB0_7:
	shl.b32 	%r43, %r6, 2;
	add.s32 	%r88, %r43, %r4;
	setp.ge.s32 	%p7, %r88, %r26;
	@%p7 bra 	$L__BB0_14;
	add.s32 	%r44, %r88, %r5;
	max.s32 	%r45, %r26, %r44;
	setp.lt.s32 	%p8, %r44, %r26;
	selp.u32 	%r46, 1, 0, %p8;
	add.s32 	%r47, %r44, %r46;
	sub.s32 	%r48, %r45, %r47;
	div.u32 	%r49, %r48, %r5;
	add.s32 	%r17, %r49, %r46;
	and.b32  	%r50, %r17, 3;
	setp.eq.s32 	%p9, %r50, 3;
	@%p9 bra 	$L__BB0_11;
	add.s32 	%r51, %r17, 1;
	and.b32  	%r52, %r51, 3;
	neg.s32 	%r86, %r52;
$L__BB0_10:
	.pragma "nounroll";
	mul.wide.s32 	%rd12, %r88, 4;
	add.s64 	%rd13, %rd1, %rd12;
	ld.global.nc.f32 	%f67, [%rd13];
	fma.rn.f32 	%f104, %f67, %f67, %f104;
	add.s32 	%r88, %r88, %r5;
	add.s32 	%r86, %r86, 1;
	setp.ne.s32 	%p10, %r86, 0;
	@%p10 bra 	$L__BB0_10;
$L__BB0_11:
	setp.lt.u32 	%p11, %r17, 3;
	@%p11 bra 	$L__BB0_14;
	mul.wide.s32 	%rd16, %r5, 4;
	shl.b32 	%r53, %r5, 2;
$L__BB0_13:
	mul.wide.s32 	%rd14, %r88, 4;
	add.s64 	%rd15, %rd1, %rd14;
	ld.global.nc.f32 	%f68, [%rd15];
	fma.rn.f32 	%f69, %f68, %f68, %f104;
	add.s64 	%rd17, %rd15, %rd16;
	ld.global.nc.f32 	%f70, [%rd17];
	fma.rn.f32 	%f71, %f70, %f70, %f69;
	add.s64 	%rd18, %rd17, %rd16;
	ld.global.nc.f32 	%f72, [%rd18];
	fma.rn.f32 	%f73, %f72, %f72, %f71;
	add.s64 	%rd19, %rd18, %rd16;
	ld.global.nc.f32 	%f74, [%rd19];
	fma.rn.f32 	%f104, %f74, %f74, %f73;
	add.s32 	%r88, %r53, %r88;
	setp.lt.s32 	%p12, %r88, %r26;
	@%p12 bra 	$L__BB0_13;
$L__BB0_14:
	mov.b32 	%r54, %f104;
	shfl.sync.down.b32	%r55|%p13, %r54, 16, 31, -1;
	mov.b32 	%f75, %r55;
	add.f32 	%f76, %f104, %f75;
	mov.b32 	%r56, %f76;
	shfl.sync.down.b32	%r57|%p14, %r56, 8, 31, -1;
	mov.b32 	%f77, %r57;
	add.f32 	%f78, %f76, %f77;
	mov.b32 	%r58, %f78;
	shfl.sync.down.b32	%r59|%p15, %r58, 4, 31, -1;
	mov.b32 	%f79, %r59;
	add.f32 	%f80, %f78, %f79;
	mov.b32 	%r60, %f80;
	shfl.sync.down.b32	%r61|%p16, %r60, 2, 31, -1;
	mov.b32 	%f81, %r61;
	add.f32 	%f82, %f80, %f81;
	mov.b32 	%r62, %f82;
	shfl.sync.down.b32	%r63|%p17, %r62, 1, 31, -1;
	mov.b32 	%f83, %r63;
	add.f32 	%f15, %f82, %f83;
	setp.ne.s32 	%p18, %r2, 0;
	@%p18 bra 	$L__BB0_16;
	shr.u32 	%r64, %r1, 3;
	and.b32  	%r65, %r64, 124;
	mov.u32 	%r66, sdata;
	add.s32 	%r67, %r66, %r65;
	st.shared.f32 	[%r67], %f15;
$L__BB0_16:
	bar.sync 	0;
	setp.gt.u32 	%p19, %r1, 31;
	@%p19 bra 	$L__BB0_21;
	shr.u32 	%r68, %r3, 5;
	setp.ge.u32 	%p20, %r2, %r68;
	mov.f32 	%f105, 0f00000000;
	@%p20 bra 	$L__BB0_19;
	shl.b32 	%r69, %r2, 2;
	mov.u32 	%r70, sdata;
	add.s32 	%r71, %r70, %r69;
	ld.shared.f32 	%f105, [%r71];
$L__BB0_19:
	setp.ne.s32 	%p21, %r2, 0;
	mov.b32 	%r72, %f105;
	shfl.sync.down.b32	%r73|%p22, %r72, 16, 31, -1;
	mov.b32 	%f85, %r73;
	add.f32 	%f86, %f105, %f85;
	mov.b32 	%r74, %f86;
	shfl.sync.down.b32	%r75|%p23, %r74, 8, 31, -1;
	mov.b32 	%f87, %r75;
	add.f32 	%f88, %f86, %f87;
	mov.b32 	%r76, %f88;
	shfl.sync.down.b32	%r77|%p24, %r76, 4, 31, -1;
	mov.b32 	%f89, %r77;
	add.f32 	%f90, %f88, %f89;
	mov.b32 	%r78, %f90;
	shfl.sync.down.b32	%r79|%p25, %r78, 2, 31, -1;
	mov.b32 	%f91, %r79;
	add.f32 	%f92, %f90, %f91;
	mov.b32 	%r80, %f92;
	shfl.sync.down.b32	%r81|%p26, %r80, 1, 31, -1;
	mov.b32 	%f93, %r81;
	add.f32 	%f18, %f92, %f93;
	@%p21 bra 	$L__BB0_21;
	cvta.to.global.u64 	%rd20, %rd2;
	atom.global.add.f32 	%f94, [%rd20], %f18;
$L__BB0_21:
	ret;

}
	// .globl	_Z15NormalizeKernelPKfPffi
.visible .entry _Z15NormalizeKernelPKfPffi(
	.param .u64 .ptr .align 1 _Z15NormalizeKernelPKfPffi_param_0,
	.param .u64 .ptr .align 1 _Z15NormalizeKernelPKfPffi_param_1,
	.param .f32 _Z15NormalizeKernelPKfPffi_param_2,
	.param .u32 _Z15NormalizeKernelPKfPffi_param_3
)
{
	.reg .pred 	%p<13>;
	.reg .b32 	%r<60>;
	.reg .b32 	%f<52>;
	.reg .b64 	%rd<31>;

	ld.param.u64 	%rd3, [_Z15NormalizeKernelPKfPffi_param_0];
	ld.param.u64 	%rd4, [_Z15NormalizeKernelPKfPffi_param_1];
	ld.param.f32 	%f1, [_Z15NormalizeKernelPKfPffi_param_2];
	ld.param.u32 	%r23, [_Z15NormalizeKernelPKfPffi_param_3];
	cvta.to.global.u64 	%rd1, %rd4;
	cvta.to.global.u64 	%rd2, %rd3;
	shr.s32 	%r24, %r23, 31;
	shr.u32 	%r25, %r24, 30;
	add.s32 	%r26, %r23, %r25;
	shr.s32 	%r1, %r26, 2;
	mov.u32 	%r27, %ctaid.x;
	mov.u32 	%r28, %ntid.x;
	mov.u32 	%r29, %tid.x;
	mad.lo.s32 	%r2, %r27, %r28, %r29;
	mov.u32 	%r30, %nctaid.x;
	mul.lo.s32 	%r3, %r28, %r30;
	setp.ge.s32 	%p1, %r2, %r1;
	@%p1 bra 	$L__BB1_7;
	add.s32 	%r31, %r2, %r3;
	max.s32 	%r32, %r1, %r31;
	setp.lt.s32 	%p2, %r31, %r1;
	selp.u32 	%r33, 1, 0, %p2;
	add.s32 	%r34, %r31, %r33;
	sub.s32 	%r35, %r32, %r34;
	div.u32 	%r36, %r35, %r3;
	add.s32 	%r4, %r36, %r33;
	and.b32  	%r37, %r4, 3;
	setp.eq.s32 	%p3, %r37, 3;
	mov.u32 	%r54, %r2;
	@%p3 bra 	$L__BB1_4;
	add.s32 	%r38, %r4, 1;
	and.b32  	%r39, %r38, 3;
	neg.s32 	%r52, %r39;
	mov.u32 	%r54, %r2;
$L__BB1_3:
	.pragma "nounroll";
	mul.wide.s32 	%rd5, %r54, 16;
	add.s64 	%rd6, %rd1, %rd5;
	add.s64 	%rd7, %rd2, %rd5;
	ld.global.nc.v4.f32 	{%f2, %f3, %f4, %f5}, [%rd7];
	mul.f32 	%f6, %f1, %f2;
	mul.f32 	%f7, %f1, %f3;
	mul.f32 	%f8, %f1, %f4;
	mul.f32 	%f9, %f1, %f5;
	st.global.v4.f32 	[%rd6], {%f6, %f7, %f8, %f9};
	add.s32 	%r54, %r54, %r3;
	add.s32 	%r52, %r52, 1;
	setp.ne.s32 	%p4, %r52, 0;
	@%p4 bra 	$L__BB1_3;
$L__BB1_4:
	setp.lt.u32 	%p5, %r4, 3;
	@%p5 bra 	$L__BB1_7;
	mul.wide.s32 	%rd11, %r3, 16;
	shl.b32 	%r40, %r3, 2;
$L__BB1_6:
	mul.wide.s32 	%rd8, %r54, 16;
	add.s64 	%rd9, %rd2, %rd8;
	ld.global.nc.v4.f32 	{%f10, %f11, %f12, %f13}, [%rd9];
	mul.f32 	%f14, %f1, %f10;
	mul.f32 	%f15, %f1, %f11;
	mul.f32 	%f16, %f1, %f12;
	mul.f32 	%f17, %f1, %f13;
	add.s64 	%rd10, %rd1, %rd8;
	st.global.v4.f32 	[%rd10], {%f14, %f15, %f16, %f17};
	add.s64 	%rd12, %rd9, %rd11;
	ld.global.nc.v4.f32 	{%f18, %f19, %f20, %f21}, [%rd12];
	mul.f32 	%f22, %f1, %f18;
	mul.f32 	%f23, %f1, %f19;
	mul.f32 	%f24, %f1, %f20;
	mul.f32 	%f25, %f1, %f21;
	add.s64 	%rd13, %rd10, %rd11;
	st.global.v4.f32 	[%rd13], {%f22, %f23, %f24, %f25};
	add.s64 	%rd14, %rd12, %rd11;
	ld.global.nc.v4.f32 	{%f26, %f27, %f28, %f29}, [%rd14];
	mul.f32 	%f30, %f1, %f26;
	mul.f32 	%f31, %f1, %f27;
	mul.f32 	%f32, %f1, %f28;
	mul.f32 	%f33, %f1, %f29;
	add.s64 	%rd15, %rd13, %rd11;
	st.global.v4.f32 	[%rd15], {%f30, %f31, %f32, %f33};
	add.s64 	%rd16, %rd14, %rd11;
	ld.global.nc.v4.f32 	{%f34, %f35, %f36, %f37}, [%rd16];
	mul.f32 	%f38, %f1, %f34;
	mul.f32 	%f39, %f1, %f35;
	mul.f32 	%f40, %f1, %f36;
	mul.f32 	%f41, %f1, %f37;
	add.s64 	%rd17, %rd15, %rd11;
	st.global.v4.f32 	[%rd17], {%f38, %f39, %f40, %f41};
	add.s32 	%r54, %r40, %r54;
	setp.lt.s32 	%p6, %r54, %r1;
	@%p6 bra 	$L__BB1_6;
$L__BB1_7:
	shl.b32 	%r41, %r1, 2;
	add.s32 	%r58, %r41, %r2;
	setp.ge.s32 	%p7, %r58, %r23;
	@%p7 bra 	$L__BB1_14;
	add.s32 	%r42, %r58, %r3;
	max.s32 	%r43, %r23, %r42;
	setp.lt.s32 	%p8, %r42, %r23;
	selp.u32 	%r44, 1, 0, %p8;
	add.s32 	%r45, %r42, %r44;
	sub.s32 	%r46, %r43, %r45;
	div.u32 	%r47, %r46, %r3;
	add.s32 	%r14, %r47, %r44;
	and.b32  	%r48, %r14, 3;
	setp.eq.s32 	%p9, %r48, 3;
	@%p9 bra 	$L__BB1_11;
	add.s32 	%r49, %r14, 1;
	and.b32  	%r50, %r49, 3;
	neg.s32 	%r56, %r50;
$L__BB1_10:
	.pragma "nounroll";
	mul.wide.s32 	%rd18, %r58, 4;
	add.s64 	%rd19, %rd1, %rd18;
	add.s64 	%rd20, %rd2, %rd18;
	ld.global.nc.f32 	%f42, [%rd20];
	mul.f32 	%f43, %f1, %f42;
	st.global.f32 	[%rd19], %f43;
	add.s32 	%r58, %r58, %r3;
	add.s32 	%r56, %r56, 1;
	setp.ne.s32 	%p10, %r56, 0;
	@%p10 bra 	$L__BB1_10;
$L__BB1_11:
	setp.lt.u32 	%p11, %r14, 3;
	@%p11 bra 	$L__BB1_14;
	mul.wide.s32 	%rd24, %r3, 4;
	shl.b32 	%r51, %r3, 2;
$L__BB1_13:
	mul.wide.s32 	%rd21, %r58, 4;
	add.s64 	%rd22, %rd2, %rd21;
	ld.global.nc.f32 	%f44, [%rd22];
	mul.f32 	%f45, %f1, %f44;
	add.s64 	%rd23, %rd1, %rd21;
	st.global.f32 	[%rd23], %f45;
	add.s64 	%rd25, %rd22, %rd24;
	ld.global.nc.f32 	%f46, [%rd25];
	mul.f32 	%f47, %f1, %f46;
	add.s64 	%rd26, %rd23, %rd24;
	st.global.f32 	[%rd26], %f47;
	add.s64 	%rd27, %rd25, %rd24;
	ld.global.nc.f32 	%f48, [%rd27];
	mul.f32 	%f49, %f1, %f48;
	add.s64 	%rd28, %rd26, %rd24;
	st.global.f32 	[%rd28], %f49;
	add.s64 	%rd29, %rd27, %rd24;
	ld.global.nc.f32 	%f50, [%rd29];
	mul.f32 	%f51, %f1, %f50;
	add.s64 	%rd30, %rd28, %rd24;
	st.global.f32 	[%rd30], %f51;
	add.s32 	%r58, %r51, %r58;
	setp.lt.s32 	%p12, %r58, %r23;
	@%p12 bra 	$L__BB1_13;
$L__BB1_14:
	ret;

}


// ===== COMPILED SASS (sm_100) =====

	.target	sm_100

	.elftype	@"ET_EXEC"


//--------------------- .note.nv.tkinfo           --------------------------
	.section	.note.nv.tkinfo,"",@"SHT_NOTE"
	.sectionflags	@"SHF_NOTE_NV_TKINFO"
	.tkinfo
        /*0018*/ 	.word	0x00000002
        /*0030*/ 	.string	""
        /*0030*/ 	.string	"ptxas"
        /*0030*/ 	.string	"Cuda compilation tools, release 13.0, V13.0.88"
        /*0030*/ 	.string	"Build cuda_13.0.r13.0/compiler.36424714_0"
        /*0030*/ 	.string	"-arch sm_100 -m 64 "



//--------------------- .note.nv.cuinfo           --------------------------
	.section	.note.nv.cuinfo,"",@"SHT_NOTE"
	.sectionflags	@"SHF_NOTE_NV_CUINFO"
        /*0018*/ 	.short	0x0002
        /*001a*/ 	.short	0x0064
        /*001c*/ 	.short	0x0082
	.zero		2


//--------------------- .nv.info                  --------------------------
	.section	.nv.info,"",@"SHT_CUDA_INFO"
	.align	4


	//----- nvinfo : EIATTR_REGCOUNT
	.align		4
        /*0000*/ 	.byte	0x04, 0x2f
        /*0002*/ 	.short	(.L_1 - .L_0)
	.align		4
.L_0:
        /*0004*/ 	.word	index@(_Z18L2SquaredSumKernelPKfPfi)
        /*0008*/ 	.word	0x00000020


	//----- nvinfo : EIATTR_FRAME_SIZE
	.align		4
.L_1:
        /*000c*/ 	.byte	0x04, 0x11
        /*000e*/ 	.short	(.L_3 - .L_2)
	.align		4
.L_2:
        /*0010*/ 	.word	index@(_Z18L2SquaredSumKernelPKfPfi)
        /*0014*/ 	.word	0x00000000


	//----- nvinfo : EIATTR_REGCOUNT
	.align		4
.L_3:
        /*0018*/ 	.byte	0x04, 0x2f
        /*001a*/ 	.short	(.L_5 - .L_4)
	.align		4
.L_4:
        /*001c*/ 	.word	index@(_Z15NormalizeKernelPKfPffi)
        /*0020*/ 	.word	0x00000020


	//----- nvinfo : EIATTR_FRAME_SIZE
	.align		4
.L_5:
        /*0024*/ 	.byte	0x04, 0x11
        /*0026*/ 	.short	(.L_7 - .L_6)
	.align		4
.L_6:
        /*0028*/ 	.word	index@(_Z15NormalizeKernelPKfPffi)
        /*002c*/ 	.word	0x00000000


	//----- nvinfo : EIATTR_MIN_STACK_SIZE
	.align		4
.L_7:
        /*0030*/ 	.byte	0x04, 0x12
        /*0032*/ 	.short	(.L_9 - .L_8)
	.align		4
.L_8:
        /*0034*/ 	.word	index@(_Z15NormalizeKernelPKfPffi)
        /*0038*/ 	.word	0x00000000


	//----- nvinfo : EIATTR_MIN_STACK_SIZE
	.align		4
.L_9:
        /*003c*/ 	.byte	0x04, 0x12
        /*003e*/ 	.short	(.L_11 - .L_10)
	.align		4
.L_10:
        /*0040*/ 	.word	index@(_Z18L2SquaredSumKernelPKfPfi)
        /*0044*/ 	.word	0x00000000
.L_11:


//--------------------- .nv.compat                --------------------------
	.section	.nv.compat,"",@"SHT_CUDA_COMPAT_INFO"
	.align	4
        /*0000*/ 	.byte	0x02, 0x09, 0x00, 0x00, 0x02, 0x02, 0x01, 0x00, 0x02, 0x05, 0x05, 0x00, 0x03, 0x07, 0x01, 0x01
        /*0010*/ 	.byte	0x02, 0x03, 0x00, 0x00, 0x02, 0x06, 0x01, 0x00, 0x04, 0x0b, 0x08, 0x00, 0x09, 0x00, 0x00, 0x00
        /*0020*/ 	.byte	0x00, 0x00, 0x00, 0x00


//--------------------- .nv.info._Z15NormalizeKernelPKfPffi --------------------------
	.section	.nv.info._Z15NormalizeKernelPKfPffi,"",@"SHT_CUDA_INFO"
	.sectionflags	@""
	.align	4


	//----- nvinfo : EIATTR_CUDA_API_VERSION
	.align		4
        /*0000*/ 	.byte	0x04, 0x37
        /*0002*/ 	.short	(.L_13 - .L_12)
.L_12:
        /*0004*/ 	.word	0x00000082


	//----- nvinfo : EIATTR_KPARAM_INFO
	.align		4
.L_13:
        /*0008*/ 	.byte	0x04, 0x17
        /*000a*/ 	.short	(.L_15 - .L_14)
.L_14:
        /*000c*/ 	.word	0x00000000
        /*0010*/ 	.short	0x0003
        /*0012*/ 	.short	0x0014
        /*0014*/ 	.byte	0x00, 0xf0, 0x11, 0x00


	//----- nvinfo : EIATTR_KPARAM_INFO
	.align		4
.L_15:
        /*0018*/ 	.byte	0x04, 0x17
        /*001a*/ 	.short	(.L_17 - .L_16)
.L_16:
        /*001c*/ 	.word	0x00000000
        /*0020*/ 	.short	0x0002
        /*0022*/ 	.short	0x0010
        /*0024*/ 	.byte	0x00, 0xf0, 0x11, 0x00


	//----- nvinfo : EIATTR_KPARAM_INFO
	.align		4
.L_17:
        /*0028*/ 	.byte	0x04, 0x17
        /*002a*/ 	.short	(.L_19 - .L_18)
.L_18:
        /*002c*/ 	.word	0x00000000
        /*0030*/ 	.short	0x0001
        /*0032*/ 	.short	0x0008
        /*0034*/ 	.byte	0x00, 0xf5, 0x21, 0x00


	//----- nvinfo : EIATTR_KPARAM_INFO
	.align		4
.L_19:
        /*0038*/ 	.byte	0x04, 0x17
        /*003a*/ 	.short	(.L_21 - .L_20)
.L_20:
        /*003c*/ 	.word	0x00000000
        /*0040*/ 	.short	0x0000
        /*0042*/ 	.short	0x0000
        /*0044*/ 	.byte	0x00, 0xf5, 0x21, 0x00


	//----- nvinfo : EIATTR_SPARSE_MMA_MASK
	.align		4
.L_21:
        /*0048*/ 	.byte	0x03, 0x50
        /*004a*/ 	.short	0x0000


	//----- nvinfo : EIATTR_MAXREG_COUNT
	.align		4
        /*004c*/ 	.byte	0x03, 0x1b
        /*004e*/ 	.short	0x00ff


	//----- nvinfo : EIATTR_MERCURY_ISA_VERSION
	.align		4
        /*0050*/ 	.byte	0x03, 0x5f
        /*0052*/ 	.short	0x0101


	//----- nvinfo : EIATTR_VRC_CTA_INIT_COUNT
	.align		4
        /*0054*/ 	.byte	0x02, 0x4a
	.zero		1
	.zero		1


	//----- nvinfo : EIATTR_EXIT_INSTR_OFFSETS
	.align		4
        /*0058*/ 	.byte	0x04, 0x1c
        /*005a*/ 	.short	(.L_23 - .L_22)


	//   ....[0]....
.L_22:
        /*005c*/ 	.word	0x000006b0


	//   ....[1]....
        /*0060*/ 	.word	0x000009c0


	//   ....[2]....
        /*0064*/ 	.word	0x00000b40


	//----- nvinfo : EIATTR_CRS_STACK_SIZE
	.align		4
.L_23:
        /*0068*/ 	.byte	0x04, 0x1e
        /*006a*/ 	.short	(.L_25 - .L_24)
.L_24:
        /*006c*/ 	.word	0x00000000


	//----- nvinfo : EIATTR_CBANK_PARAM_SIZE
	.align		4
.L_25:
        /*0070*/ 	.byte	0x03, 0x19
        /*0072*/ 	.short	0x0018


	//----- nvinfo : EIATTR_PARAM_CBANK
	.align		4
        /*0074*/ 	.byte	0x04, 0x0a
        /*0076*/ 	.short	(.L_27 - .L_26)
	.align		4
.L_26:
        /*0078*/ 	.word	index@(.nv.constant0._Z15NormalizeKernelPKfPffi)
        /*007c*/ 	.short	0x0380
        /*007e*/ 	.short	0x0018


	//----- nvinfo : EIATTR_SW_WAR
	.align		4
.L_27:
        /*0080*/ 	.byte	0x04, 0x36
        /*0082*/ 	.short	(.L_29 - .L_28)
.L_28:
        /*0084*/ 	.word	0x00000008
.L_29:


//--------------------- .nv.info._Z18L2SquaredSumKernelPKfPfi --------------------------
	.section	.nv.info._Z18L2SquaredSumKernelPKfPfi,"",@"SHT_CUDA_INFO"
	.sectionflags	@""
	.align	4


	//----- nvinfo : EIATTR_CUDA_API_VERSION
	.align		4
        /*0000*/ 	.byte	0x04, 0x37
        /*0002*/ 	.short	(.L_31 - .L_30)
.L_30:
        /*0004*/ 	.word	0x00000082


	//----- nvinfo : EIATTR_KPARAM_INFO
	.align		4
.L_31:
        /*0008*/ 	.byte	0x04, 0x17
        /*000a*/ 	.short	(.L_33 - .L_32)
.L_32:
        /*000c*/ 	.word	0x00000000
        /*0010*/ 	.short	0x0002
        /*0012*/ 	.short	0x0010
        /*0014*/ 	.byte	0x00, 0xf0, 0x11, 0x00


	//----- nvinfo : EIATTR_KPARAM_INFO
	.align		4
.L_33:
        /*0018*/ 	.byte	0x04, 0x17
        /*001a*/ 	.short	(.L_35 - .L_34)
.L_34:
        /*001c*/ 	.word	0x00000000
        /*0020*/ 	.short	0x0001
        /*0022*/ 	.short	0x0008
        /*0024*/ 	.byte	0x00, 0xf5, 0x21, 0x00


	//----- nvinfo : EIATTR_KPARAM_INFO
	.align		4
.L_35:
        /*0028*/ 	.byte	0x04, 0x17
        /*002a*/ 	.short	(.L_37 - .L_36)
.L_36:
        /*002c*/ 	.word	0x00000000
        /*0030*/ 	.short	0x0000
        /*0032*/ 	.short	0x0000
        /*0034*/ 	.byte	0x00, 0xf5, 0x21, 0x00


	//----- nvinfo : EIATTR_SPARSE_MMA_MASK
	.align		4
.L_37:
        /*0038*/ 	.byte	0x03, 0x50
        /*003a*/ 	.short	0x0000


	//----- nvinfo : EIATTR_MAXREG_COUNT
	.align		4
        /*003c*/ 	.byte	0x03, 0x1b
        /*003e*/ 	.short	0x00ff


	//----- nvinfo : EIATTR_NUM_BARRIERS
	.align		4
        /*0040*/ 	.byte	0x02, 0x4c
        /*0042*/ 	.byte	0x01
	.zero		1


	//----- nvinfo : EIATTR_MERCURY_ISA_VERSION
	.align		4
        /*0044*/ 	.byte	0x03, 0x5f
        /*0046*/ 	.short	0x0101


	//----- nvinfo : EIATTR_COOP_GROUP_MASK_REGIDS
	.align		4
        /*0048*/ 	.byte	0x04, 0x29
        /*004a*/ 	.short	(.L_39 - .L_38)


	//   ....[0]....
.L_38:
        /*004c*/ 	.word	0xffffffff


	//   ....[1]....
        /*0050*/ 	.word	0xffffffff


	//   ....[2]....
        /*0054*/ 	.word	0xffffffff


	//   ....[3]....
        /*0058*/ 	.word	0xffffffff


	//   ....[4]....
        /*005c*/ 	.word	0xffffffff


	//   ....[5]....
        /*0060*/ 	.word	0xffffffff


	//   ....[6]....
        /*0064*/ 	.word	0xffffffff


	//   ....[7]....
        /*0068*/ 	.word	0xffffffff


	//   ....[8]....
        /*006c*/ 	.word	0xffffffff


	//   ....[9]....
        /*0070*/ 	.word	0xffffffff


	//----- nvinfo : EIATTR_COOP_GROUP_INSTR_OFFSETS
	.align		4
.L_39:
        /*0074*/ 	.byte	0x04, 0x28
        /*0076*/ 	.short	(.L_41 - .L_40)


	//   ....[0]....
.L_40:
        /*0078*/ 	.word	0x00000a40


	//   ....[1]....
        /*007c*/ 	.word	0x00000ab0


	//   ....[2]....
        /*0080*/ 	.word	0x00000b00


	//   ....[3]....
        /*0084*/ 	.word	0x00000b20


	//   ....[4]....
        /*0088*/ 	.word	0x00000b40


	//   ....[5]....
        /*008c*/ 	.word	0x00000c10


	//   ....[6]....
        /*0090*/ 	.word	0x00000c30


	//   ....[7]....
        /*0094*/ 	.word	0x00000c50


	//   ....[8]....
        /*0098*/ 	.word	0x00000c70


	//   ....[9]....
        /*009c*/ 	.word	0x00000c90


	//----- nvinfo : EIATTR_VRC_CTA_INIT_COUNT
	.align		4
.L_41:
        /*00a0*/ 	.byte	0x02, 0x4a
	.zero		1
	.zero		1


	//----- nvinfo : EIATTR_EXIT_INSTR_OFFSETS
	.align		4
        /*00a4*/ 	.byte	0x04, 0x1c
        /*00a6*/ 	.short	(.L_43 - .L_42)


	//   ....[0]....
.L_42:
        /*00a8*/ 	.word	0x00000b80


	//   ....[1]....
        /*00ac*/ 	.word	0x00000ca0


	//   ....[2]....
        /*00b0*/ 	.word	0x00000ce0


	//----- nvinfo : EIATTR_CRS_STACK_SIZE
	.align		4
.L_43:
        /*00b4*/ 	.byte	0x04, 0x1e
        /*00b6*/ 	.short	(.L_45 - .L_44)
.L_44:
        /*00b8*/ 	.word	0x00000000


	//----- nvinfo : EIATTR_CBANK_PARAM_SIZE
	.align		4
.L_45:
        /*00bc*/ 	.byte	0x03, 0x19
        /*00be*/ 	.short	0x0014


	//----- nvinfo : EIATTR_PARAM_CBANK
	.align		4
        /*00c0*/ 	.byte	0x04, 0x0a
        /*00c2*/ 	.short	(.L_47 - .L_46)
	.align		4
.L_46:
        /*00c4*/ 	.word	index@(.nv.constant0._Z18L2SquaredSumKernelPKfPfi)
        /*00c8*/ 	.short	0x0380
        /*00ca*/ 	.short	0x0014


	//----- nvinfo : EIATTR_SW_WAR
	.align		4
.L_47:
        /*00cc*/ 	.byte	0x04, 0x36
        /*00ce*/ 	.short	(.L_49 - .L_48)
.L_48:
        /*00d0*/ 	.word	0x00000008
.L_49:


//--------------------- .nv.callgraph             --------------------------
	.section	.nv.callgraph,"",@"SHT_CUDA_CALLGRAPH"
	.align	4
	.sectionentsize	8
	.align		4
        /*0000*/ 	.word	0x00000000
	.align		4
        /*0004*/ 	.word	0xffffffff
	.align		4
        /*0008*/ 	.word	0x00000000
	.align		4
        /*000c*/ 	.word	0xfffffffe
	.align		4
        /*0010*/ 	.word	0x00000000
	.align		4
        /*0014*/ 	.word	0xfffffffd
	.align		4
        /*0018*/ 	.word	0x00000000
	.align		4
        /*001c*/ 	.word	0xfffffffc


//--------------------- .text._Z15NormalizeKernelPKfPffi --------------------------
	.section	.text._Z15NormalizeKernelPKfPffi,"ax",@progbits
	.align	128
        .global         _Z15NormalizeKernelPKfPffi
        .type           _Z15NormalizeKernelPKfPffi,@function
        .size           _Z15NormalizeKernelPKfPffi,(.L_x_24 - _Z15NormalizeKernelPKfPffi)
        .other          _Z15NormalizeKernelPKfPffi,@"STO_CUDA_ENTRY STV_DEFAULT"
_Z15NormalizeKernelPKfPffi:
.text._Z15NormalizeKernelPKfPffi:
[----:B------:R-:W-:Y:S01]  /*0000*/  LDC R1, c[0x0][0x37c] ;  /* 0x0000df00ff017b82 */ /* 0x000fe20000000800 */
[----:B------:R-:W0:Y:S07]  /*0010*/  S2R R5, SR_TID.X ;  /* 0x0000000000057919 */ /* 0x000e2e0000002100 */
[----:B------:R-:W1:Y:S01]  /*0020*/  LDC R0, c[0x0][0x394] ;  /* 0x0000e500ff007b82 */ /* 0x000e620000000800 */
[----:B------:R-:W2:Y:S01]  /*0030*/  LDCU.64 UR4, c[0x0][0x358] ;  /* 0x00006b00ff0477ac */ /* 0x000ea20008000a00 */
[----:B------:R-:W-:Y:S01]  /*0040*/  BSSY.RECONVERGENT B0, `(.L_x_0) ;  /* 0x0000064000007945 */ /* 0x000fe20003800200 */
[----:B------:R-:W3:Y:S05]  /*0050*/  LDCU UR8, c[0x0][0x390] ;  /* 0x00007200ff0877ac */ /* 0x000eea0008000800 */
[----:B------:R-:W0:Y:S01]  /*0060*/  S2UR UR6, SR_CTAID.X ;  /* 0x00000000000679c3 */ /* 0x000e220000002500 */
[----:B------:R-:W4:Y:S07]  /*0070*/  LDCU UR9, c[0x0][0x390] ;  /* 0x00007200ff0977ac */ /* 0x000f2e0008000800 */
[----:B------:R-:W0:Y:S01]  /*0080*/  LDC R4, c[0x0][0x360] ;  /* 0x0000d800ff047b82 */ /* 0x000e220000000800 */
[----:B------:R-:W5:Y:S01]  /*0090*/  LDCU UR7, c[0x0][0x370] ;  /* 0x00006e00ff0777ac */ /* 0x000f620008000800 */
[----:B-1----:R-:W-:-:S04]  /*00a0*/  SHF.R.S32.HI R3, RZ, 0x1f, R0 ;  /* 0x0000001fff037819 */ /* 0x002fc80000011400 */
[----:B------:R-:W-:-:S04]  /*00b0*/  LEA.HI R3, R3, R0, RZ, 0x2 ;  /* 0x0000000003037211 */ /* 0x000fc800078f10ff */
[----:B------:R-:W-:Y:S01]  /*00c0*/  SHF.R.S32.HI R21, RZ, 0x2, R3 ;  /* 0x00000002ff157819 */ /* 0x000fe20000011403 */
[C---:B0-----:R-:W-:Y:S02]  /*00d0*/  IMAD R2, R4.reuse, UR6, R5 ;  /* 0x0000000604027c24 */ /* 0x041fe4000f8e0205 */
[----:B-----5:R-:W-:-:S03]  /*00e0*/  IMAD R3, R4, UR7, RZ ;  /* 0x0000000704037c24 */ /* 0x020fc6000f8e02ff */
[----:B------:R-:W-:-:S13]  /*00f0*/  ISETP.GE.AND P0, PT, R2, R21, PT ;  /* 0x000000150200720c */ /* 0x000fda0003f06270 */
[----:B--234-:R-:W-:Y:S05]  /*0100*/  @P0 BRA `(.L_x_1) ;  /* 0x00000004005c0947 */ /* 0x01cfea0003800000 */
[----:B------:R-:W0:Y:S01]  /*0110*/  I2F.U32.RP R9, R3 ;  /* 0x0000000300097306 */ /* 0x000e220000209000 */
[-C--:B------:R-:W-:Y:S01]  /*0120*/  IADD3 R6, PT, PT, R2, R3.reuse, RZ ;  /* 0x0000000302067210 */ /* 0x080fe20007ffe0ff */
[----:B------:R-:W1:Y:S01]  /*0130*/  LDC.64 R24, c[0x0][0x380] ;  /* 0x0000e000ff187b82 */ /* 0x000e620000000a00 */
[----:B------:R-:W-:Y:S01]  /*0140*/  IADD3 R11, PT, PT, RZ, -R3, RZ ;  /* 0x80000003ff0b7210 */ /* 0x000fe20007ffe0ff */
[----:B------:R-:W-:Y:S01]  /*0150*/  BSSY.RECONVERGENT B1, `(.L_x_2) ;  /* 0x000002e000017945 */ /* 0x000fe20003800200 */
[----:B------:R-:W-:Y:S02]  /*0160*/  ISETP.GE.AND P0, PT, R6, R21, PT ;  /* 0x000000150600720c */ /* 0x000fe40003f06270 */
[----:B------:R-:W-:Y:S02]  /*0170*/  VIMNMX R7, PT, PT, R21, R6, !PT ;  /* 0x0000000615077248 */ /* 0x000fe40007fe0100 */
[----:B------:R-:W-:Y:S01]  /*0180*/  SEL R8, RZ, 0x1, P0 ;  /* 0x00000001ff087807 */ /* 0x000fe20000000000 */
[----:B------:R-:W2:Y:S01]  /*0190*/  LDC.64 R22, c[0x0][0x388] ;  /* 0x0000e200ff167b82 */ /* 0x000ea20000000a00 */
[----:B------:R-:W-:-:S02]  /*01a0*/  ISETP.NE.U32.AND P2, PT, R3, RZ, PT ;  /* 0x000000ff0300720c */ /* 0x000fc40003f45070 */
[----:B------:R-:W-:Y:S01]  /*01b0*/  IADD3 R6, PT, PT, R7, -R6, -R8 ;  /* 0x8000000607067210 */ /* 0x000fe20007ffe808 */
[----:B0-----:R-:W0:Y:S01]  /*01c0*/  MUFU.RCP R9, R9 ;  /* 0x0000000900097308 */ /* 0x001e220000001000 */
[----:B------:R-:W-:Y:S02]  /*01d0*/  MOV R20, R2 ;  /* 0x0000000200147202 */ /* 0x000fe40000000f00 */
[----:B0-----:R-:W-:-:S05]  /*01e0*/  IADD3 R4, PT, PT, R9, 0xffffffe, RZ ;  /* 0x0ffffffe09047810 */ /* 0x001fca0007ffe0ff */
[----:B------:R0:W3:Y:S02]  /*01f0*/  F2I.FTZ.U32.TRUNC.NTZ R5, R4 ;  /* 0x0000000400057305 */ /* 0x0000e4000021f000 */
[----:B0-----:R-:W-:Y:S02]  /*0200*/  HFMA2 R4, -RZ, RZ, 0, 0 ;  /* 0x00000000ff047431 */ /* 0x001fe400000001ff */
[----:B---3--:R-:W-:-:S04]  /*0210*/  IMAD R11, R11, R5, RZ ;  /* 0x000000050b0b7224 */ /* 0x008fc800078e02ff */
[----:B------:R-:W-:-:S06]  /*0220*/  IMAD.HI.U32 R5, R5, R11, R4 ;  /* 0x0000000b05057227 */ /* 0x000fcc00078e0004 */
[----:B------:R-:W-:-:S05]  /*0230*/  IMAD.HI.U32 R5, R5, R6, RZ ;  /* 0x0000000605057227 */ /* 0x000fca00078e00ff */
[----:B------:R-:W-:-:S05]  /*0240*/  IADD3 R4, PT, PT, -R5, RZ, RZ ;  /* 0x000000ff05047210 */ /* 0x000fca0007ffe1ff */
[----:B------:R-:W-:-:S05]  /*0250*/  IMAD R6, R3, R4, R6 ;  /* 0x0000000403067224 */ /* 0x000fca00078e0206 */
[----:B------:R-:W-:-:S13]  /*0260*/  ISETP.GE.U32.AND P0, PT, R6, R3, PT ;  /* 0x000000030600720c */ /* 0x000fda0003f06070 */
[----:B------:R-:W-:Y:S01]  /*0270*/  @P0 IADD3 R6, PT, PT, -R3, R6, RZ ;  /* 0x0000000603060210 */ /* 0x000fe20007ffe1ff */
[----:B------:R-:W-:-:S03]  /*0280*/  @P0 VIADD R5, R5, 0x1 ;  /* 0x0000000105050836 */ /* 0x000fc60000000000 */
[----:B------:R-:W-:-:S13]  /*0290*/  ISETP.GE.U32.AND P1, PT, R6, R3, PT ;  /* 0x000000030600720c */ /* 0x000fda0003f26070 */
[----:B------:R-:W-:Y:S02]  /*02a0*/  @P1 IADD3 R5, PT, PT, R5, 0x1, RZ ;  /* 0x0000000105051810 */ /* 0x000fe40007ffe0ff */
[----:B------:R-:W-:-:S04]  /*02b0*/  @!P2 LOP3.LUT R5, RZ, R3, RZ, 0x33, !PT ;  /* 0x00000003ff05a212 */ /* 0x000fc800078e33ff */
[----:B------:R-:W-:-:S04]  /*02c0*/  IADD3 R5, PT, PT, R8, R5, RZ ;  /* 0x0000000508057210 */ /* 0x000fc80007ffe0ff */
[C---:B------:R-:W-:Y:S02]  /*02d0*/  LOP3.LUT R4, R5.reuse, 0x3, RZ, 0xc0, !PT ;  /* 0x0000000305047812 */ /* 0x040fe400078ec0ff */
[----:B------:R-:W-:Y:S02]  /*02e0*/  ISETP.GE.U32.AND P1, PT, R5, 0x3, PT ;  /* 0x000000030500780c */ /* 0x000fe40003f26070 */
[----:B------:R-:W-:-:S13]  /*02f0*/  ISETP.NE.AND P0, PT, R4, 0x3, PT ;  /* 0x000000030400780c */ /* 0x000fda0003f05270 */
[----:B-12---:R-:W-:Y:S05]  /*0300*/  @!P0 BRA `(.L_x_3) ;  /* 0x0000000000488947 */ /* 0x006fea0003800000 */
[----:B------:R-:W0:Y:S01]  /*0310*/  LDC.64 R8, c[0x0][0x380] ;  /* 0x0000e000ff087b82 */ /* 0x000e220000000a00 */
[----:B------:R-:W-:Y:S02]  /*0320*/  IADD3 R5, PT, PT, R5, 0x1, RZ ;  /* 0x0000000105057810 */ /* 0x000fe40007ffe0ff */
[----:B------:R-:W-:Y:S02]  /*0330*/  MOV R20, R2 ;  /* 0x0000000200147202 */ /* 0x000fe40000000f00 */
[----:B------:R-:W-:-:S03]  /*0340*/  LOP3.LUT R5, R5, 0x3, RZ, 0xc0, !PT ;  /* 0x0000000305057812 */ /* 0x000fc600078ec0ff */
[----:B------:R-:W1:Y:S02]  /*0350*/  LDC.64 R10, c[0x0][0x388] ;  /* 0x0000e200ff0a7b82 */ /* 0x000e640000000a00 */
[----:B------:R-:W-:-:S07]  /*0360*/  IMAD.MOV R16, RZ, RZ, -R5 ;  /* 0x000000ffff107224 */ /* 0x000fce00078e0a05 */
.L_x_4:
[----:B0-----:R-:W-:-:S05]  /*0370*/  IMAD.WIDE R14, R20, 0x10, R8 ;  /* 0x00000010140e7825 */ /* 0x001fca00078e0208 */
[----:B--2---:R-:W2:Y:S01]  /*0380*/  LDG.E.128.CONSTANT R4, desc[UR4][R14.64] ;  /* 0x000000040e047981 */ /* 0x004ea2000c1e9d00 */
[----:B-1----:R-:W-:Y:S01]  /*0390*/  IMAD.WIDE R12, R20, 0x10, R10 ;  /* 0x00000010140c7825 */ /* 0x002fe200078e020a */
[----:B------:R-:W-:Y:S02]  /*03a0*/  IADD3 R16, PT, PT, R16, 0x1, RZ ;  /* 0x0000000110107810 */ /* 0x000fe40007ffe0ff */
[----:B------:R-:W-:Y:S02]  /*03b0*/  IADD3 R20, PT, PT, R3, R20, RZ ;  /* 0x0000001403147210 */ /* 0x000fe40007ffe0ff */
[----:B------:R-:W-:Y:S01]  /*03c0*/  ISETP.NE.AND P0, PT, R16, RZ, PT ;  /* 0x000000ff1000720c */ /* 0x000fe20003f05270 */
[----:B--2---:R-:W-:Y:S01]  /*03d0*/  FMUL R4, R4, UR8 ;  /* 0x0000000804047c20 */ /* 0x004fe20008400000 */
[----:B------:R-:W-:Y:S01]  /*03e0*/  FMUL R5, R5, UR8 ;  /* 0x0000000805057c20 */ /* 0x000fe20008400000 */
[----:B------:R-:W-:Y:S01]  /*03f0*/  FMUL R6, R6, UR8 ;  /* 0x0000000806067c20 */ /* 0x000fe20008400000 */
[----:B------:R-:W-:-:S05]  /*0400*/  FMUL R7, R7, UR8 ;  /* 0x0000000807077c20 */ /* 0x000fca0008400000 */
[----:B------:R2:W-:Y:S04]  /*0410*/  STG.E.128 desc[UR4][R12.64], R4 ;  /* 0x000000040c007986 */ /* 0x0005e8000c101d04 */
[----:B------:R-:W-:Y:S05]  /*0420*/  @P0 BRA `(.L_x_4) ;  /* 0xfffffffc00d00947 */ /* 0x000fea000383ffff */
.L_x_3:
[----:B------:R-:W-:Y:S05]  /*0430*/  BSYNC.RECONVERGENT B1 ;  /* 0x0000000000017941 */ /* 0x000fea0003800200 */
.L_x_2:
[----:B------:R-:W-:Y:S05]  /*0440*/  @!P1 BRA `(.L_x_1) ;  /* 0x00000000008c9947 */ /* 0x000fea0003800000 */
.L_x_5:
[----:B0-----:R-:W-:-:S05]  /*0450*/  IMAD.WIDE R26, R20, 0x10, R24 ;  /* 0x00000010141a7825 */ /* 0x001fca00078e0218 */
[----:B------:R0:W3:Y:S01]  /*0460*/  LDG.E.128.CONSTANT R16, desc[UR4][R26.64] ;  /* 0x000000041a107981 */ /* 0x0000e2000c1e9d00 */
[----:B------:R-:W-:-:S05]  /*0470*/  IMAD.WIDE R28, R3, 0x10, R26 ;  /* 0x00000010031c7825 */ /* 0x000fca00078e021a */
[----:B--2---:R1:W2:Y:S01]  /*0480*/  LDG.E.128.CONSTANT R4, desc[UR4][R28.64] ;  /* 0x000000041c047981 */ /* 0x0042a2000c1e9d00 */
[----:B------:R-:W-:-:S04]  /*0490*/  IMAD.WIDE R8, R3, 0x10, R28 ;  /* 0x0000001003087825 */ /* 0x000fc800078e021c */
[C---:B------:R-:W-:Y:S02]  /*04a0*/  IMAD.WIDE R12, R3.reuse, 0x10, R8 ;  /* 0x00000010030c7825 */ /* 0x040fe400078e0208 */
[----:B------:R-:W4:Y:S04]  /*04b0*/  LDG.E.128.CONSTANT R8, desc[UR4][R8.64] ;  /* 0x0000000408087981 */ /* 0x000f28000c1e9d00 */
[----:B------:R-:W5:Y:S01]  /*04c0*/  LDG.E.128.CONSTANT R12, desc[UR4][R12.64] ;  /* 0x000000040c0c7981 */ /* 0x000f62000c1e9d00 */
[----:B0-----:R-:W-:Y:S01]  /*04d0*/  IMAD.WIDE R26, R20, 0x10, R22 ;  /* 0x00000010141a7825 */ /* 0x001fe200078e0216 */
[----:B------:R-:W-:-:S04]  /*04e0*/  LEA R20, R3, R20, 0x2 ;  /* 0x0000001403147211 */ /* 0x000fc800078e10ff */
[----:B------:R-:W-:Y:S01]  /*04f0*/  ISETP.GE.AND P0, PT, R20, R21, PT ;  /* 0x000000151400720c */ /* 0x000fe20003f06270 */
[----:B-1----:R-:W-:-:S04]  /*0500*/  IMAD.WIDE R28, R3, 0x10, R26 ;  /* 0x00000010031c7825 */ /* 0x002fc800078e021a */
[----:B---3--:R-:W-:Y:S01]  /*0510*/  FMUL R16, R16, UR9 ;  /* 0x0000000910107c20 */ /* 0x008fe20008400000 */
[----:B------:R-:W-:Y:S01]  /*0520*/  FMUL R17, R17, UR9 ;  /* 0x0000000911117c20 */ /* 0x000fe20008400000 */
[----:B------:R-:W-:Y:S01]  /*0530*/  FMUL R18, R18, UR9 ;  /* 0x0000000912127c20 */ /* 0x000fe20008400000 */
[----:B------:R-:W-:Y:S01]  /*0540*/  FMUL R19, R19, UR9 ;  /* 0x0000000913137c20 */ /* 0x000fe20008400000 */
[----:B--2---:R-:W-:Y:S01]  /*0550*/  FMUL R4, R4, UR9 ;  /* 0x0000000904047c20 */ /* 0x004fe20008400000 */
[----:B------:R-:W-:-:S03]  /*0560*/  FMUL R5, R5, UR9 ;  /* 0x0000000905057c20 */ /* 0x000fc60008400000 */
[----:B------:R0:W-:Y:S01]  /*0570*/  STG.E.128 desc[UR4][R26.64], R16 ;  /* 0x000000101a007986 */ /* 0x0001e2000c101d04 */
[----:B------:R-:W-:Y:S01]  /*0580*/  FMUL R6, R6, UR9 ;  /* 0x0000000906067c20 */ /* 0x000fe20008400000 */
[----:B------:R-:W-:-:S05]  /*0590*/  FMUL R7, R7, UR9 ;  /* 0x0000000907077c20 */ /* 0x000fca0008400000 */
[----:B------:R1:W-:Y:S01]  /*05a0*/  STG.E.128 desc[UR4][R28.64], R4 ;  /* 0x000000041c007986 */ /* 0x0003e2000c101d04 */
[----:B----4-:R-:W-:Y:S01]  /*05b0*/  FMUL R8, R8, UR9 ;  /* 0x0000000908087c20 */ /* 0x010fe20008400000 */
[----:B------:R-:W-:Y:S01]  /*05c0*/  FMUL R9, R9, UR9 ;  /* 0x0000000909097c20 */ /* 0x000fe20008400000 */
[----:B------:R-:W-:Y:S01]  /*05d0*/  FMUL R10, R10, UR9 ;  /* 0x000000090a0a7c20 */ /* 0x000fe20008400000 */
[----:B------:R-:W-:Y:S01]  /*05e0*/  FMUL R11, R11, UR9 ;  /* 0x000000090b0b7c20 */ /* 0x000fe20008400000 */
[----:B-----5:R-:W-:Y:S01]  /*05f0*/  FMUL R12, R12, UR9 ;  /* 0x000000090c0c7c20 */ /* 0x020fe20008400000 */
[----:B------:R-:W-:Y:S01]  /*0600*/  FMUL R13, R13, UR9 ;  /* 0x000000090d0d7c20 */ /* 0x000fe20008400000 */
[----:B------:R-:W-:Y:S01]  /*0610*/  FMUL R14, R14, UR9 ;  /* 0x000000090e0e7c20 */ /* 0x000fe20008400000 */
[----:B------:R-:W-:Y:S01]  /*0620*/  FMUL R15, R15, UR9 ;  /* 0x000000090f0f7c20 */ /* 0x000fe20008400000 */
[----:B0-----:R-:W-:-:S05]  /*0630*/  IMAD.WIDE R26, R3, 0x10, R28 ;  /* 0x00000010031a7825 */ /* 0x001fca00078e021c */
[----:B------:R0:W-:Y:S01]  /*0640*/  STG.E.128 desc[UR4][R26.64], R8 ;  /* 0x000000081a007986 */ /* 0x0001e2000c101d04 */
[----:B-1----:R-:W-:-:S05]  /*0650*/  IMAD.WIDE R28, R3, 0x10, R26 ;  /* 0x00000010031c7825 */ /* 0x002fca00078e021a */
[----:B------:R0:W-:Y:S01]  /*0660*/  STG.E.128 desc[UR4][R28.64], R12 ;  /* 0x0000000c1c007986 */ /* 0x0001e2000c101d04 */
[----:B------:R-:W-:Y:S05]  /*0670*/  @!P0 BRA `(.L_x_5) ;  /* 0xfffffffc00748947 */ /* 0x000fea000383ffff */
.L_x_1:
[----:B------:R-:W-:Y:S05]  /*0680*/  BSYNC.RECONVERGENT B0 ;  /* 0x0000000000007941 */ /* 0x000fea0003800200 */
.L_x_0:
[----:B------:R-:W-:-:S04]  /*0690*/  LEA R2, R21, R2, 0x2 ;  /* 0x0000000215027211 */ /* 0x000fc800078e10ff */
[----:B------:R-:W-:-:S13]  /*06a0*/  ISETP.GE.AND P0, PT, R2, R0, PT ;  /* 0x000000000200720c */ /* 0x000fda0003f06270 */
[----:B------:R-:W-:Y:S05]  /*06b0*/  @P0 EXIT ;  /* 0x000000000000094d */ /* 0x000fea0003800000 */
[----:B0-----:R-:W0:Y:S01]  /*06c0*/  I2F.U32.RP R9, R3 ;  /* 0x0000000300097306 */ /* 0x001e220000209000 */
[C---:B--2---:R-:W-:Y:S01]  /*06d0*/  IADD3 R7, PT, PT, R3.reuse, R2, RZ ;  /* 0x0000000203077210 */ /* 0x044fe20007ffe0ff */
[----:B------:R-:W-:Y:S01]  /*06e0*/  IMAD.MOV R11, RZ, RZ, -R3 ;  /* 0x000000ffff0b7224 */ /* 0x000fe200078e0a03 */
[----:B------:R-:W-:Y:S01]  /*06f0*/  ISETP.NE.U32.AND P2, PT, R3, RZ, PT ;  /* 0x000000ff0300720c */ /* 0x000fe20003f45070 */
[----:B------:R-:W1:Y:S01]  /*0700*/  LDCU UR7, c[0x0][0x390] ;  /* 0x00007200ff0777ac */ /* 0x000e620008000800 */
[CC--:B------:R-:W-:Y:S01]  /*0710*/  ISETP.GE.AND P0, PT, R7.reuse, R0.reuse, PT ;  /* 0x000000000700720c */ /* 0x0c0fe20003f06270 */
[----:B------:R-:W-:Y:S01]  /*0720*/  BSSY.RECONVERGENT B0, `(.L_x_6) ;  /* 0x0000029000007945 */ /* 0x000fe20003800200 */
[----:B------:R-:W-:Y:S01]  /*0730*/  VIMNMX R6, PT, PT, R7, R0, !PT ;  /* 0x0000000007067248 */ /* 0x000fe20007fe0100 */
[----:B------:R-:W2:Y:S01]  /*0740*/  LDCU UR6, c[0x0][0x390] ;  /* 0x00007200ff0677ac */ /* 0x000ea20008000800 */
[----:B------:R-:W-:-:S04]  /*0750*/  SEL R8, RZ, 0x1, P0 ;  /* 0x00000001ff087807 */ /* 0x000fc80000000000 */
[----:B------:R-:W-:Y:S01]  /*0760*/  IADD3 R6, PT, PT, R6, -R7, -R8 ;  /* 0x8000000706067210 */ /* 0x000fe20007ffe808 */
[----:B0-----:R-:W0:Y:S02]  /*0770*/  MUFU.RCP R9, R9 ;  /* 0x0000000900097308 */ /* 0x001e240000001000 */
[----:B0-----:R-:W-:-:S06]  /*0780*/  IADD3 R4, PT, PT, R9, 0xffffffe, RZ ;  /* 0x0ffffffe09047810 */ /* 0x001fcc0007ffe0ff */
[----:B------:R0:W3:Y:S02]  /*0790*/  F2I.FTZ.U32.TRUNC.NTZ R5, R4 ;  /* 0x0000000400057305 */ /* 0x0000e4000021f000 */
[----:B0-----:R-:W-:Y:S02]  /*07a0*/  HFMA2 R4, -RZ, RZ, 0, 0 ;  /* 0x00000000ff047431 */ /* 0x001fe400000001ff */
[----:B---3--:R-:W-:-:S04]  /*07b0*/  IMAD R11, R11, R5, RZ ;  /* 0x000000050b0b7224 */ /* 0x008fc800078e02ff */
[----:B------:R-:W-:-:S06]  /*07c0*/  IMAD.HI.U32 R11, R5, R11, R4 ;  /* 0x0000000b050b7227 */ /* 0x000fcc00078e0004 */
[----:B------:R-:W-:-:S05]  /*07d0*/  IMAD.HI.U32 R9, R11, R6, RZ ;  /* 0x000000060b097227 */ /* 0x000fca00078e00ff */
[----:B------:R-:W-:-:S05]  /*07e0*/  IADD3 R4, PT, PT, -R9, RZ, RZ ;  /* 0x000000ff09047210 */ /* 0x000fca0007ffe1ff */
[----:B------:R-:W-:Y:S02]  /*07f0*/  IMAD R6, R3, R4, R6 ;  /* 0x0000000403067224 */ /* 0x000fe400078e0206 */
[----:B------:R-:W0:Y:S03]  /*0800*/  LDC.64 R4, c[0x0][0x388] ;  /* 0x0000e200ff047b82 */ /* 0x000e260000000a00 */
[----:B------:R-:W-:-:S13]  /*0810*/  ISETP.GE.U32.AND P0, PT, R6, R3, PT ;  /* 0x000000030600720c */ /* 0x000fda0003f06070 */
[----:B------:R-:W-:Y:S02]  /*0820*/  @P0 IADD3 R6, PT, PT, -R3, R6, RZ ;  /* 0x0000000603060210 */ /* 0x000fe40007ffe1ff */
[----:B------:R-:W-:Y:S02]  /*0830*/  @P0 IADD3 R9, PT, PT, R9, 0x1, RZ ;  /* 0x0000000109090810 */ /* 0x000fe40007ffe0ff */
[-C--:B------:R-:W-:Y:S02]  /*0840*/  ISETP.GE.U32.AND P1, PT, R6, R3.reuse, PT ;  /* 0x000000030600720c */ /* 0x080fe40003f26070 */
[----:B------:R-:W3:Y:S11]  /*0850*/  LDC.64 R6, c[0x0][0x380] ;  /* 0x0000e000ff067b82 */ /* 0x000ef60000000a00 */
[----:B------:R-:W-:Y:S01]  /*0860*/  @P1 VIADD R9, R9, 0x1 ;  /* 0x0000000109091836 */ /* 0x000fe20000000000 */
[----:B------:R-:W-:-:S04]  /*0870*/  @!P2 LOP3.LUT R9, RZ, R3, RZ, 0x33, !PT ;  /* 0x00000003ff09a212 */ /* 0x000fc800078e33ff */
[----:B------:R-:W-:-:S04]  /*0880*/  IADD3 R12, PT, PT, R8, R9, RZ ;  /* 0x00000009080c7210 */ /* 0x000fc80007ffe0ff */
[C---:B------:R-:W-:Y:S02]  /*0890*/  LOP3.LUT R8, R12.reuse, 0x3, RZ, 0xc0, !PT ;  /* 0x000000030c087812 */ /* 0x040fe400078ec0ff */
[----:B------:R-:W-:Y:S02]  /*08a0*/  ISETP.GE.U32.AND P1, PT, R12, 0x3, PT ;  /* 0x000000030c00780c */ /* 0x000fe40003f26070 */
[----:B------:R-:W-:-:S13]  /*08b0*/  ISETP.NE.AND P0, PT, R8, 0x3, PT ;  /* 0x000000030800780c */ /* 0x000fda0003f05270 */
[----:B012---:R-:W-:Y:S05]  /*08c0*/  @!P0 BRA `(.L_x_7) ;  /* 0x0000000000388947 */ /* 0x007fea0003800000 */
[----:B------:R-:W0:Y:S01]  /*08d0*/  LDC.64 R8, c[0x0][0x380] ;  /* 0x0000e000ff087b82 */ /* 0x000e220000000a00 */
[----:B------:R-:W-:-:S04]  /*08e0*/  IADD3 R12, PT, PT, R12, 0x1, RZ ;  /* 0x000000010c0c7810 */ /* 0x000fc80007ffe0ff */
[----:B------:R-:W-:-:S03]  /*08f0*/  LOP3.LUT R12, R12, 0x3, RZ, 0xc0, !PT ;  /* 0x000000030c0c7812 */ /* 0x000fc600078ec0ff */
[----:B------:R-:W1:Y:S01]  /*0900*/  LDC.64 R10, c[0x0][0x388] ;  /* 0x0000e200ff0a7b82 */ /* 0x000e620000000a00 */
[----:B------:R-:W-:-:S07]  /*0910*/  IADD3 R16, PT, PT, -R12, RZ, RZ ;  /* 0x000000ff0c107210 */ /* 0x000fce0007ffe1ff */
.L_x_8:
[----:B0-----:R-:W-:-:S06]  /*0920*/  IMAD.WIDE R14, R2, 0x4, R8 ;  /* 0x00000004020e7825 */ /* 0x001fcc00078e0208 */
[----:B--2---:R-:W2:Y:S01]  /*0930*/  LDG.E.CONSTANT R14, desc[UR4][R14.64] ;  /* 0x000000040e0e7981 */ /* 0x004ea2000c1e9900 */
[----:B-1----:R-:W-:Y:S01]  /*0940*/  IMAD.WIDE R12, R2, 0x4, R10 ;  /* 0x00000004020c7825 */ /* 0x002fe200078e020a */
[----:B------:R-:W-:Y:S02]  /*0950*/  IADD3 R16, PT, PT, R16, 0x1, RZ ;  /* 0x0000000110107810 */ /* 0x000fe40007ffe0ff */
[----:B------:R-:W-:Y:S02]  /*0960*/  IADD3 R2, PT, PT, R3, R2, RZ ;  /* 0x0000000203027210 */ /* 0x000fe40007ffe0ff */
[----:B------:R-:W-:Y:S01]  /*0970*/  ISETP.NE.AND P0, PT, R16, RZ, PT ;  /* 0x000000ff1000720c */ /* 0x000fe20003f05270 */
[----:B--2---:R-:W-:-:S05]  /*0980*/  FMUL R17, R14, UR6 ;  /* 0x000000060e117c20 */ /* 0x004fca0008400000 */
[----:B------:R2:W-:Y:S07]  /*0990*/  STG.E desc[UR4][R12.64], R17 ;  /* 0x000000110c007986 */ /* 0x0005ee000c101904 */
[----:B------:R-:W-:Y:S05]  /*09a0*/  @P0 BRA `(.L_x_8) ;  /* 0xfffffffc00dc0947 */ /* 0x000fea000383ffff */
.L_x_7:
[----:B------:R-:W-:Y:S05]  /*09b0*/  BSYNC.RECONVERGENT B0 ;  /* 0x0000000000007941 */ /* 0x000fea0003800200 */
.L_x_6:
[----:B------:R-:W-:Y:S05]  /*09c0*/  @!P1 EXIT ;  /* 0x000000000000994d */ /* 0x000fea0003800000 */
.L_x_9:
[----:B0--3--:R-:W-:-:S04]  /*09d0*/  IMAD.WIDE R22, R2, 0x4, R6 ;  /* 0x0000000402167825 */ /* 0x009fc800078e0206 */
[C---:B--2---:R-:W-:Y:S02]  /*09e0*/  IMAD.WIDE R16, R3.reuse, 0x4, R22 ;  /* 0x0000000403107825 */ /* 0x044fe400078e0216 */
[----:B------:R-:W2:Y:S02]  /*09f0*/  LDG.E.CONSTANT R22, desc[UR4][R22.64] ;  /* 0x0000000416167981 */ /* 0x000ea4000c1e9900 */
[C---:B------:R-:W-:Y:S02]  /*0a00*/  IMAD.WIDE R18, R3.reuse, 0x4, R16 ;  /* 0x0000000403127825 */ /* 0x040fe400078e0210 */
[----:B------:R-:W3:Y:S02]  /*0a10*/  LDG.E.CONSTANT R16, desc[UR4][R16.64] ;  /* 0x0000000410107981 */ /* 0x000ee4000c1e9900 */
[----:B------:R-:W-:Y:S02]  /*0a20*/  IMAD.WIDE R20, R3, 0x4, R18 ;  /* 0x0000000403147825 */ /* 0x000fe400078e0212 */
[----:B------:R-:W4:Y:S04]  /*0a30*/  LDG.E.CONSTANT R18, desc[UR4][R18.64] ;  /* 0x0000000412127981 */ /* 0x000f28000c1e9900 */
[----:B------:R-:W5:Y:S01]  /*0a40*/  LDG.E.CONSTANT R20, desc[UR4][R20.64] ;  /* 0x0000000414147981 */ /* 0x000f62000c1e9900 */
[----:B------:R-:W-:-:S04]  /*0a50*/  IMAD.WIDE R14, R2, 0x4, R4 ;  /* 0x00000004020e7825 */ /* 0x000fc800078e0204 */
[----:B------:R-:W-:-:S04]  /*0a60*/  IMAD.WIDE R12, R3, 0x4, R14 ;  /* 0x00000004030c7825 */ /* 0x000fc800078e020e */
[----:B------:R-:W-:-:S04]  /*0a70*/  IMAD.WIDE R10, R3, 0x4, R12 ;  /* 0x00000004030a7825 */ /* 0x000fc800078e020c */
[C---:B------:R-:W-:Y:S01]  /*0a80*/  IMAD.WIDE R8, R3.reuse, 0x4, R10 ;  /* 0x0000000403087825 */ /* 0x040fe200078e020a */
[----:B------:R-:W-:-:S04]  /*0a90*/  LEA R2, R3, R2, 0x2 ;  /* 0x0000000203027211 */ /* 0x000fc800078e10ff */
[----:B------:R-:W-:Y:S01]  /*0aa0*/  ISETP.GE.AND P0, PT, R2, R0, PT ;  /* 0x000000000200720c */ /* 0x000fe20003f06270 */
[----:B--2---:R-:W-:Y:S01]  /*0ab0*/  FMUL R29, R22, UR7 ;  /* 0x00000007161d7c20 */ /* 0x004fe20008400000 */
[----:B---3--:R-:W-:-:S04]  /*0ac0*/  FMUL R25, R16, UR7 ;  /* 0x0000000710197c20 */ /* 0x008fc80008400000 */
[----:B------:R0:W-:Y:S01]  /*0ad0*/  STG.E desc[UR4][R14.64], R29 ;  /* 0x0000001d0e007986 */ /* 0x0001e2000c101904 */
[----:B----4-:R-:W-:-:S03]  /*0ae0*/  FMUL R27, R18, UR7 ;  /* 0x00000007121b7c20 */ /* 0x010fc60008400000 */
[----:B------:R0:W-:Y:S01]  /*0af0*/  STG.E desc[UR4][R12.64], R25 ;  /* 0x000000190c007986 */ /* 0x0001e2000c101904 */
[----:B-----5:R-:W-:-:S03]  /*0b00*/  FMUL R23, R20, UR7 ;  /* 0x0000000714177c20 */ /* 0x020fc60008400000 */
[----:B------:R0:W-:Y:S04]  /*0b10*/  STG.E desc[UR4][R10.64], R27 ;  /* 0x0000001b0a007986 */ /* 0x0001e8000c101904 */
[----:B------:R0:W-:Y:S01]  /*0b20*/  STG.E desc[UR4][R8.64], R23 ;  /* 0x0000001708007986 */ /* 0x0001e2000c101904 */
[----:B------:R-:W-:Y:S05]  /*0b30*/  @!P0 BRA `(.L_x_9) ;  /* 0xfffffffc00a48947 */ /* 0x000fea000383ffff */
[----:B------:R-:W-:Y:S05]  /*0b40*/  EXIT ;  /* 0x000000000000794d */ /* 0x000fea0003800000 */
.L_x_10:
[----:B------:R-:W-:-:S00]  /*0b50*/  BRA `(.L_x_10) ;  /* 0xfffffffc00fc7947 */ /* 0x000fc0000383ffff */
[----:B------:R-:W-:-:S00]  /*0b60*/  NOP ;  /* 0x0000000000007918 */ /* 0x000fc00000000000 */
        /* <DEDUP_REMOVED lines=9> */
.L_x_24:


//--------------------- .text._Z18L2SquaredSumKernelPKfPfi --------------------------
	.section	.text._Z18L2SquaredSumKernelPKfPfi,"ax",@progbits
	.align	128
        .global         _Z18L2SquaredSumKernelPKfPfi
        .type           _Z18L2SquaredSumKernelPKfPfi,@function
        .size           _Z18L2SquaredSumKernelPKfPfi,(.L_x_25 - _Z18L2SquaredSumKernelPKfPfi)
        .other          _Z18L2SquaredSumKernelPKfPfi,@"STO_CUDA_ENTRY STV_DEFAULT"
_Z18L2SquaredSumKernelPKfPfi:
.text._Z18L2SquaredSumKernelPKfPfi:
[----:B------:R-:W-:Y:S01]  /*0000*/  LDC R1, c[0x0][0x37c] ;  /* 0x0000df00ff017b82 */ /* 0x000fe20000000800 */
[----:B------:R-:W0:Y:S07]  /*0010*/  S2R R23, SR_TID.X ;  /* 0x0000000000177919 */ /* 0x000e2e0000002100 */
[----:B------:R-:W1:Y:S01]  /*0020*/  LDC R22, c[0x0][0x390] ;  /* 0x0000e400ff167b82 */ /* 0x000e620000000800 */
[----:B------:R-:W2:Y:S01]  /*0030*/  LDCU UR5, c[0x0][0x360] ;  /* 0x00006c00ff0577ac */ /* 0x000ea20008000800 */
[----:B------:R-:W-:Y:S01]  /*0040*/  BSSY.RECONVERGENT B0, `(.L_x_11) ;  /* 0x0000060000007945 */ /* 0x000fe20003800200 */
[----:B------:R-:W3:Y:S01]  /*0050*/  S2R R0, SR_CTAID.X ;  /* 0x0000000000007919 */ /* 0x000ee20000002500 */
[----:B------:R-:W4:Y:S04]  /*0060*/  LDCU.64 UR6, c[0x0][0x358] ;  /* 0x00006b00ff0677ac */ /* 0x000f280008000a00 */
[----:B------:R-:W5:Y:S01]  /*0070*/  LDC R4, c[0x0][0x370] ;  /* 0x0000dc00ff047b82 */ /* 0x000f620000000800 */
[----:B--2---:R-:W-:Y:S01]  /*0080*/  UIADD3 UR4, UPT, UPT, UR5, 0x1f, URZ ;  /* 0x0000001f05047890 */ /* 0x004fe2000fffe0ff */
[----:B-1----:R-:W-:-:S04]  /*0090*/  SHF.R.S32.HI R3, RZ, 0x1f, R22 ;  /* 0x0000001fff037819 */ /* 0x002fc80000011416 */
[----:B------:R-:W-:Y:S02]  /*00a0*/  LEA.HI R3, R3, R22, RZ, 0x2 ;  /* 0x0000001603037211 */ /* 0x000fe400078f10ff */
[----:B0-----:R-:W-:Y:S02]  /*00b0*/  LOP3.LUT R2, R23, 0x1f, RZ, 0xc0, !PT ;  /* 0x0000001f17027812 */ /* 0x001fe400078ec0ff */
[----:B------:R-:W-:Y:S01]  /*00c0*/  SHF.R.S32.HI R20, RZ, 0x2, R3 ;  /* 0x00000002ff147819 */ /* 0x000fe20000011403 */
[----:B------:R-:W-:Y:S02]  /*00d0*/  HFMA2 R3, -RZ, RZ, 0, 0 ;  /* 0x00000000ff037431 */ /* 0x000fe400000001ff */
[----:B---3--:R-:W-:Y:S02]  /*00e0*/  IMAD R21, R0, UR5, R23 ;  /* 0x0000000500157c24 */ /* 0x008fe4000f8e0217 */
[----:B-----5:R-:W-:-:S03]  /*00f0*/  IMAD R0, R4, UR5, RZ ;  /* 0x0000000504007c24 */ /* 0x020fc6000f8e02ff */
[----:B------:R-:W-:-:S13]  /*0100*/  ISETP.GE.AND P0, PT, R21, R20, PT ;  /* 0x000000141500720c */ /* 0x000fda0003f06270 */
[----:B----4-:R-:W-:Y:S05]  /*0110*/  @P0 BRA `(.L_x_12) ;  /* 0x0000000400480947 */ /* 0x010fea0003800000 */
[----:B------:R-:W0:Y:S01]  /*0120*/  I2F.U32.RP R8, R0 ;  /* 0x0000000000087306 */ /* 0x000e220000209000 */
[----:B------:R-:W-:Y:S01]  /*0130*/  IADD3 R3, PT, PT, R21, R0, RZ ;  /* 0x0000000015037210 */ /* 0x000fe20007ffe0ff */
[----:B------:R-:W-:Y:S01]  /*0140*/  IMAD.MOV R9, RZ, RZ, -R0 ;  /* 0x000000ffff097224 */ /* 0x000fe200078e0a00 */
[----:B------:R-:W-:Y:S01]  /*0150*/  ISETP.NE.U32.AND P2, PT, R0, RZ, PT ;  /* 0x000000ff0000720c */ /* 0x000fe20003f45070 */
[----:B------:R-:W1:Y:S01]  /*0160*/  LDC.64 R26, c[0x0][0x380] ;  /* 0x0000e000ff1a7b82 */ /* 0x000e620000000a00 */
[----:B------:R-:W-:Y:S01]  /*0170*/  ISETP.GE.AND P0, PT, R3, R20, PT ;  /* 0x000000140300720c */ /* 0x000fe20003f06270 */
[----:B------:R-:W-:Y:S01]  /*0180*/  BSSY.RECONVERGENT B1, `(.L_x_13) ;  /* 0x000002b000017945 */ /* 0x000fe20003800200 */
[----:B------:R-:W-:Y:S01]  /*0190*/  VIMNMX R6, PT, PT, R20, R3, !PT ;  /* 0x0000000314067248 */ /* 0x000fe20007fe0100 */
[----:B------:R-:W-:Y:S01]  /*01a0*/  IMAD.MOV.U32 R25, RZ, RZ, R21 ;  /* 0x000000ffff197224 */ /* 0x000fe200078e0015 */
[----:B------:R-:W-:-:S04]  /*01b0*/  SEL R7, RZ, 0x1, P0 ;  /* 0x00000001ff077807 */ /* 0x000fc80000000000 */
[----:B------:R-:W-:Y:S01]  /*01c0*/  IADD3 R3, PT, PT, R6, -R3, -R7 ;  /* 0x8000000306037210 */ /* 0x000fe20007ffe807 */
[----:B0-----:R-:W0:Y:S02]  /*01d0*/  MUFU.RCP R8, R8 ;  /* 0x0000000800087308 */ /* 0x001e240000001000 */
[----:B0-----:R-:W-:-:S06]  /*01e0*/  IADD3 R4, PT, PT, R8, 0xffffffe, RZ ;  /* 0x0ffffffe08047810 */ /* 0x001fcc0007ffe0ff */
[----:B------:R0:W2:Y:S02]  /*01f0*/  F2I.FTZ.U32.TRUNC.NTZ R5, R4 ;  /* 0x0000000400057305 */ /* 0x0000a4000021f000 */
[----:B0-----:R-:W-:Y:S01]  /*0200*/  MOV R4, RZ ;  /* 0x000000ff00047202 */ /* 0x001fe20000000f00 */
[----:B--2---:R-:W-:-:S04]  /*0210*/  IMAD R9, R9, R5, RZ ;  /* 0x0000000509097224 */ /* 0x004fc800078e02ff */
[----:B------:R-:W-:-:S06]  /*0220*/  IMAD.HI.U32 R8, R5, R9, R4 ;  /* 0x0000000905087227 */ /* 0x000fcc00078e0004 */
[----:B------:R-:W-:-:S04]  /*0230*/  IMAD.HI.U32 R8, R8, R3, RZ ;  /* 0x0000000308087227 */ /* 0x000fc800078e00ff */
[----:B------:R-:W-:-:S04]  /*0240*/  IMAD.MOV R4, RZ, RZ, -R8 ;  /* 0x000000ffff047224 */ /* 0x000fc800078e0a08 */
[----:B------:R-:W-:-:S05]  /*0250*/  IMAD R3, R0, R4, R3 ;  /* 0x0000000400037224 */ /* 0x000fca00078e0203 */
[----:B------:R-:W-:-:S13]  /*0260*/  ISETP.GE.U32.AND P0, PT, R3, R0, PT ;  /* 0x000000000300720c */ /* 0x000fda0003f06070 */
[----:B------:R-:W-:Y:S02]  /*0270*/  @P0 IADD3 R3, PT, PT, -R0, R3, RZ ;  /* 0x0000000300030210 */ /* 0x000fe40007ffe1ff */
[----:B------:R-:W-:Y:S02]  /*0280*/  @P0 IADD3 R8, PT, PT, R8, 0x1, RZ ;  /* 0x0000000108080810 */ /* 0x000fe40007ffe0ff */
[----:B------:R-:W-:-:S13]  /*0290*/  ISETP.GE.U32.AND P1, PT, R3, R0, PT ;  /* 0x000000000300720c */ /* 0x000fda0003f26070 */
[----:B------:R-:W-:Y:S01]  /*02a0*/  @P1 VIADD R8, R8, 0x1 ;  /* 0x0000000108081836 */ /* 0x000fe20000000000 */
[----:B------:R-:W-:-:S04]  /*02b0*/  @!P2 LOP3.LUT R8, RZ, R0, RZ, 0x33, !PT ;  /* 0x00000000ff08a212 */ /* 0x000fc800078e33ff */
[----:B------:R-:W-:-:S04]  /*02c0*/  IADD3 R7, PT, PT, R7, R8, RZ ;  /* 0x0000000807077210 */ /* 0x000fc80007ffe0ff */
[C---:B------:R-:W-:Y:S02]  /*02d0*/  LOP3.LUT R3, R7.reuse, 0x3, RZ, 0xc0, !PT ;  /* 0x0000000307037812 */ /* 0x040fe400078ec0ff */
[----:B------:R-:W-:Y:S02]  /*02e0*/  ISETP.GE.U32.AND P1, PT, R7, 0x3, PT ;  /* 0x000000030700780c */ /* 0x000fe40003f26070 */
[----:B------:R-:W-:Y:S02]  /*02f0*/  ISETP.NE.AND P0, PT, R3, 0x3, PT ;  /* 0x000000030300780c */ /* 0x000fe40003f05270 */
[----:B------:R-:W-:-:S11]  /*0300*/  MOV R3, RZ ;  /* 0x000000ff00037202 */ /* 0x000fd60000000f00 */
[----:B-1----:R-:W-:Y:S05]  /*0310*/  @!P0 BRA `(.L_x_14) ;  /* 0x0000000000448947 */ /* 0x002fea0003800000 */
[----:B------:R-:W0:Y:S01]  /*0320*/  LDC.64 R8, c[0x0][0x380] ;  /* 0x0000e000ff087b82 */ /* 0x000e220000000a00 */
[----:B------:R-:W-:Y:S01]  /*0330*/  IADD3 R7, PT, PT, R7, 0x1, RZ ;  /* 0x0000000107077810 */ /* 0x000fe20007ffe0ff */
[----:B------:R-:W-:Y:S01]  /*0340*/  IMAD.MOV.U32 R25, RZ, RZ, R21 ;  /* 0x000000ffff197224 */ /* 0x000fe200078e0015 */
[----:B------:R-:W-:Y:S02]  /*0350*/  MOV R3, RZ ;  /* 0x000000ff00037202 */ /* 0x000fe40000000f00 */
[----:B------:R-:W-:-:S04]  /*0360*/  LOP3.LUT R7, R7, 0x3, RZ, 0xc0, !PT ;  /* 0x0000000307077812 */ /* 0x000fc800078ec0ff */
[----:B------:R-:W-:-:S07]  /*0370*/  IADD3 R10, PT, PT, -R7, RZ, RZ ;  /* 0x000000ff070a7210 */ /* 0x000fce0007ffe1ff */
.L_x_15:
[----:B0-----:R-:W-:-:S06]  /*0380*/  IMAD.WIDE R4, R25, 0x10, R8 ;  /* 0x0000001019047825 */ /* 0x001fcc00078e0208 */
[----:B------:R-:W2:Y:S01]  /*0390*/  LDG.E.128.CONSTANT R4, desc[UR6][R4.64] ;  /* 0x0000000604047981 */ /* 0x000ea2000c1e9d00 */
[----:B------:R-:W-:Y:S01]  /*03a0*/  IADD3 R10, PT, PT, R10, 0x1, RZ ;  /* 0x000000010a0a7810 */ /* 0x000fe20007ffe0ff */
[----:B------:R-:W-:-:S03]  /*03b0*/  IMAD.IADD R25, R0, 0x1, R25 ;  /* 0x0000000100197824 */ /* 0x000fc600078e0219 */
[----:B------:R-:W-:Y:S01]  /*03c0*/  ISETP.NE.AND P0, PT, R10, RZ, PT ;  /* 0x000000ff0a00720c */ /* 0x000fe20003f05270 */
[----:B--2---:R-:W-:-:S04]  /*03d0*/  FMUL R11, R5, R5 ;  /* 0x00000005050b7220 */ /* 0x004fc80000400000 */
[----:B------:R-:W-:-:S04]  /*03e0*/  FFMA R11, R4, R4, R11 ;  /* 0x00000004040b7223 */ /* 0x000fc8000000000b */
[----:B------:R-:W-:-:S04]  /*03f0*/  FFMA R6, R6, R6, R11 ;  /* 0x0000000606067223 */ /* 0x000fc8000000000b */
[----:B------:R-:W-:-:S04]  /*0400*/  FFMA R6, R7, R7, R6 ;  /* 0x0000000707067223 */ /* 0x000fc80000000006 */
[----:B------:R-:W-:Y:S01]  /*0410*/  FADD R3, R6, R3 ;  /* 0x0000000306037221 */ /* 0x000fe20000000000 */
[----:B------:R-:W-:Y:S06]  /*0420*/  @P0 BRA `(.L_x_15) ;  /* 0xfffffffc00d40947 */ /* 0x000fec000383ffff */
.L_x_14:
[----:B------:R-:W-:Y:S05]  /*0430*/  BSYNC.RECONVERGENT B1 ;  /* 0x0000000000017941 */ /* 0x000fea0003800200 */
.L_x_13:
[----:B------:R-:W-:Y:S05]  /*0440*/  @!P1 BRA `(.L_x_12) ;  /* 0x00000000007c9947 */ /* 0x000fea0003800000 */
.L_x_16:
[----:B------:R-:W-:-:S05]  /*0450*/  IMAD.WIDE R28, R25, 0x10, R26 ;  /* 0x00000010191c7825 */ /* 0x000fca00078e021a */
[----:B------:R-:W2:Y:S01]  /*0460*/  LDG.E.128.CONSTANT R4, desc[UR6][R28.64] ;  /* 0x000000061c047981 */ /* 0x000ea2000c1e9d00 */
[----:B------:R-:W-:-:S04]  /*0470*/  IMAD.WIDE R8, R0, 0x10, R28 ;  /* 0x0000001000087825 */ /* 0x000fc800078e021c */
[C---:B------:R-:W-:Y:S02]  /*0480*/  IMAD.WIDE R12, R0.reuse, 0x10, R8 ;  /* 0x00000010000c7825 */ /* 0x040fe400078e0208 */
[----:B------:R-:W3:Y:S02]  /*0490*/  LDG.E.128.CONSTANT R8, desc[UR6][R8.64] ;  /* 0x0000000608087981 */ /* 0x000ee4000c1e9d00 */
[C---:B------:R-:W-:Y:S02]  /*04a0*/  IMAD.WIDE R16, R0.reuse, 0x10, R12 ;  /* 0x0000001000107825 */ /* 0x040fe400078e020c */
[----:B------:R-:W4:Y:S04]  /*04b0*/  LDG.E.128.CONSTANT R12, desc[UR6][R12.64] ;  /* 0x000000060c0c7981 */ /* 0x000f28000c1e9d00 */
[----:B------:R-:W5:Y:S01]  /*04c0*/  LDG.E.128.CONSTANT R16, desc[UR6][R16.64] ;  /* 0x0000000610107981 */ /* 0x000f62000c1e9d00 */
[----:B------:R-:W-:-:S04]  /*04d0*/  LEA R25, R0, R25, 0x2 ;  /* 0x0000001900197211 */ /* 0x000fc800078e10ff */
[----:B------:R-:W-:Y:S01]  /*04e0*/  ISETP.GE.AND P0, PT, R25, R20, PT ;  /* 0x000000141900720c */ /* 0x000fe20003f06270 */
[----:B--2---:R-:W-:-:S04]  /*04f0*/  FMUL R5, R5, R5 ;  /* 0x0000000505057220 */ /* 0x004fc80000400000 */
[----:B------:R-:W-:-:S04]  /*0500*/  FFMA R5, R4, R4, R5 ;  /* 0x0000000404057223 */ /* 0x000fc80000000005 */
[----:B------:R-:W-:Y:S01]  /*0510*/  FFMA R6, R6, R6, R5 ;  /* 0x0000000606067223 */ /* 0x000fe20000000005 */
[----:B---3--:R-:W-:-:S03]  /*0520*/  FMUL R5, R9, R9 ;  /* 0x0000000909057220 */ /* 0x008fc60000400000 */
[----:B------:R-:W-:Y:S01]  /*0530*/  FFMA R6, R7, R7, R6 ;  /* 0x0000000707067223 */ /* 0x000fe20000000006 */
[----:B------:R-:W-:Y:S01]  /*0540*/  FFMA R5, R8, R8, R5 ;  /* 0x0000000808057223 */ /* 0x000fe20000000005 */
[----:B----4-:R-:W-:Y:S02]  /*0550*/  FMUL R7, R13, R13 ;  /* 0x0000000d0d077220 */ /* 0x010fe40000400000 */
[----:B------:R-:W-:Y:S01]  /*0560*/  FADD R3, R6, R3 ;  /* 0x0000000306037221 */ /* 0x000fe20000000000 */
[----:B------:R-:W-:Y:S01]  /*0570*/  FFMA R10, R10, R10, R5 ;  /* 0x0000000a0a0a7223 */ /* 0x000fe20000000005 */
[----:B------:R-:W-:Y:S01]  /*0580*/  FFMA R7, R12, R12, R7 ;  /* 0x0000000c0c077223 */ /* 0x000fe20000000007 */
[----:B-----5:R-:W-:Y:S02]  /*0590*/  FMUL R17, R17, R17 ;  /* 0x0000001111117220 */ /* 0x020fe40000400000 */
[----:B------:R-:W-:Y:S01]  /*05a0*/  FFMA R10, R11, R11, R10 ;  /* 0x0000000b0b0a7223 */ /* 0x000fe2000000000a */
[----:B------:R-:W-:Y:S01]  /*05b0*/  FFMA R14, R14, R14, R7 ;  /* 0x0000000e0e0e7223 */ /* 0x000fe20000000007 */
[----:B------:R-:W-:-:S02]  /*05c0*/  FFMA R17, R16, R16, R17 ;  /* 0x0000001010117223 */ /* 0x000fc40000000011 */
[----:B------:R-:W-:Y:S01]  /*05d0*/  FADD R10, R3, R10 ;  /* 0x0000000a030a7221 */ /* 0x000fe20000000000 */
[----:B------:R-:W-:Y:S01]  /*05e0*/  FFMA R15, R15, R15, R14 ;  /* 0x0000000f0f0f7223 */ /* 0x000fe2000000000e */
[----:B------:R-:W-:-:S03]  /*05f0*/  FFMA R18, R18, R18, R17 ;  /* 0x0000001212127223 */ /* 0x000fc60000000011 */
[----:B------:R-:W-:Y:S01]  /*0600*/  FADD R10, R10, R15 ;  /* 0x0000000f0a0a7221 */ /* 0x000fe20000000000 */
[----:B------:R-:W-:-:S04]  /*0610*/  FFMA R3, R19, R19, R18 ;  /* 0x0000001313037223 */ /* 0x000fc80000000012 */
[----:B------:R-:W-:Y:S01]  /*0620*/  FADD R3, R10, R3 ;  /* 0x000000030a037221 */ /* 0x000fe20000000000 */
[----:B------:R-:W-:Y:S06]  /*0630*/  @!P0 BRA `(.L_x_16) ;  /* 0xfffffffc00848947 */ /* 0x000fec000383ffff */
.L_x_12:
[----:B------:R-:W-:Y:S05]  /*0640*/  BSYNC.RECONVERGENT B0 ;  /* 0x0000000000007941 */ /* 0x000fea0003800200 */
.L_x_11:
[----:B------:R-:W-:Y:S01]  /*0650*/  LEA R5, R20, R21, 0x2 ;  /* 0x0000001514057211 */ /* 0x000fe200078e10ff */
[----:B------:R-:W-:Y:S03]  /*0660*/  BSSY.RECONVERGENT B0, `(.L_x_17) ;  /* 0x000003d000007945 */ /* 0x000fe60003800200 */
[----:B------:R-:W-:-:S13]  /*0670*/  ISETP.GE.AND P0, PT, R5, R22, PT ;  /* 0x000000160500720c */ /* 0x000fda0003f06270 */
[----:B------:R-:W-:Y:S05]  /*0680*/  @P0 BRA `(.L_x_18) ;  /* 0x0000000000e80947 */ /* 0x000fea0003800000 */
[----:B------:R-:W0:Y:S01]  /*0690*/  I2F.U32.RP R10, R0 ;  /* 0x00000000000a7306 */ /* 0x000e220000209000 */
[C---:B------:R-:W-:Y:S01]  /*06a0*/  IADD3 R9, PT, PT, R0.reuse, R5, RZ ;  /* 0x0000000500097210 */ /* 0x040fe20007ffe0ff */
[----:B------:R-:W-:Y:S01]  /*06b0*/  IMAD.MOV R11, RZ, RZ, -R0 ;  /* 0x000000ffff0b7224 */ /* 0x000fe200078e0a00 */
[----:B------:R-:W-:Y:S01]  /*06c0*/  ISETP.NE.U32.AND P2, PT, R0, RZ, PT ;  /* 0x000000ff0000720c */ /* 0x000fe20003f45070 */
[----:B------:R-:W-:Y:S01]  /*06d0*/  BSSY.RECONVERGENT B1, `(.L_x_19) ;  /* 0x0000024000017945 */ /* 0x000fe20003800200 */
[CC--:B------:R-:W-:Y:S02]  /*06e0*/  ISETP.GE.AND P0, PT, R9.reuse, R22.reuse, PT ;  /* 0x000000160900720c */ /* 0x0c0fe40003f06270 */
[----:B------:R-:W-:Y:S02]  /*06f0*/  VIMNMX R4, PT, PT, R9, R22, !PT ;  /* 0x0000001609047248 */ /* 0x000fe40007fe0100 */
[----:B------:R-:W-:-:S04]  /*0700*/  SEL R8, RZ, 0x1, P0 ;  /* 0x00000001ff087807 */ /* 0x000fc80000000000 */
[----:B------:R-:W-:Y:S01]  /*0710*/  IADD3 R9, PT, PT, R4, -R9, -R8 ;  /* 0x8000000904097210 */ /* 0x000fe20007ffe808 */
[----:B0-----:R-:W0:Y:S02]  /*0720*/  MUFU.RCP R10, R10 ;  /* 0x0000000a000a7308 */ /* 0x001e240000001000 */
[----:B0-----:R-:W-:-:S06]  /*0730*/  IADD3 R6, PT, PT, R10, 0xffffffe, RZ ;  /* 0x0ffffffe0a067810 */ /* 0x001fcc0007ffe0ff */
[----:B------:R0:W1:Y:S02]  /*0740*/  F2I.FTZ.U32.TRUNC.NTZ R7, R6 ;  /* 0x0000000600077305 */ /* 0x000064000021f000 */
[----:B0-----:R-:W-:Y:S02]  /*0750*/  HFMA2 R6, -RZ, RZ, 0, 0 ;  /* 0x00000000ff067431 */ /* 0x001fe400000001ff */
[----:B-1----:R-:W-:-:S04]  /*0760*/  IMAD R11, R11, R7, RZ ;  /* 0x000000070b0b7224 */ /* 0x002fc800078e02ff */
[----:B------:R-:W-:-:S06]  /*0770*/  IMAD.HI.U32 R10, R7, R11, R6 ;  /* 0x0000000b070a7227 */ /* 0x000fcc00078e0006 */
[----:B------:R-:W-:-:S05]  /*0780*/  IMAD.HI.U32 R7, R10, R9, RZ ;  /* 0x000000090a077227 */ /* 0x000fca00078e00ff */
[----:B------:R-:W-:-:S05]  /*0790*/  IADD3 R4, PT, PT, -R7, RZ, RZ ;  /* 0x000000ff07047210 */ /* 0x000fca0007ffe1ff */
[----:B------:R-:W-:-:S05]  /*07a0*/  IMAD R9, R0, R4, R9 ;  /* 0x0000000400097224 */ /* 0x000fca00078e0209 */
[----:B------:R-:W-:-:S13]  /*07b0*/  ISETP.GE.U32.AND P0, PT, R9, R0, PT ;  /* 0x000000000900720c */ /* 0x000fda0003f06070 */
[----:B------:R-:W-:Y:S01]  /*07c0*/  @P0 IMAD.IADD R9, R9, 0x1, -R0 ;  /* 0x0000000109090824 */ /* 0x000fe200078e0a00 */
[----:B------:R-:W-:-:S04]  /*07d0*/  @P0 IADD3 R7, PT, PT, R7, 0x1, RZ ;  /* 0x0000000107070810 */ /* 0x000fc80007ffe0ff */
[----:B------:R-:W-:-:S13]  /*07e0*/  ISETP.GE.U32.AND P1, PT, R9, R0, PT ;  /* 0x000000000900720c */ /* 0x000fda0003f26070 */
[----:B------:R-:W-:Y:S02]  /*07f0*/  @P1 IADD3 R7, PT, PT, R7, 0x1, RZ ;  /* 0x0000000107071810 */ /* 0x000fe40007ffe0ff */
[----:B------:R-:W-:-:S04]  /*0800*/  @!P2 LOP3.LUT R7, RZ, R0, RZ, 0x33, !PT ;  /* 0x00000000ff07a212 */ /* 0x000fc800078e33ff */
[----:B------:R-:W-:-:S04]  /*0810*/  IADD3 R4, PT, PT, R8, R7, RZ ;  /* 0x0000000708047210 */ /* 0x000fc80007ffe0ff */
[C---:B------:R-:W-:Y:S02]  /*0820*/  LOP3.LUT R6, R4.reuse, 0x3, RZ, 0xc0, !PT ;  /* 0x0000000304067812 */ /* 0x040fe400078ec0ff */
[----:B------:R-:W-:Y:S02]  /*0830*/  ISETP.GE.U32.AND P1, PT, R4, 0x3, PT ;  /* 0x000000030400780c */ /* 0x000fe40003f26070 */
[----:B------:R-:W-:-:S13]  /*0840*/  ISETP.NE.AND P0, PT, R6, 0x3, PT ;  /* 0x000000030600780c */ /* 0x000fda0003f05270 */
[----:B------:R-:W-:Y:S05]  /*0850*/  @!P0 BRA `(.L_x_20) ;  /* 0x00000000002c8947 */ /* 0x000fea0003800000 */
[----:B------:R-:W0:Y:S01]  /*0860*/  LDC.64 R8, c[0x0][0x380] ;  /* 0x0000e000ff087b82 */ /* 0x000e220000000a00 */
[----:B------:R-:W-:-:S05]  /*0870*/  VIADD R4, R4, 0x1 ;  /* 0x0000000104047836 */ /* 0x000fca0000000000 */
[----:B------:R-:W-:-:S04]  /*0880*/  LOP3.LUT R4, R4, 0x3, RZ, 0xc0, !PT ;  /* 0x0000000304047812 */ /* 0x000fc800078ec0ff */
[----:B------:R-:W-:-:S07]  /*0890*/  IADD3 R4, PT, PT, -R4, RZ, RZ ;  /* 0x000000ff04047210 */ /* 0x000fce0007ffe1ff */
.L_x_21:
[----:B0-----:R-:W-:-:S06]  /*08a0*/  IMAD.WIDE R6, R5, 0x4, R8 ;  /* 0x0000000405067825 */ /* 0x001fcc00078e0208 */
[----:B------:R-:W2:Y:S01]  /*08b0*/  LDG.E.CONSTANT R6, desc[UR6][R6.64] ;  /* 0x0000000606067981 */ /* 0x000ea2000c1e9900 */
[----:B------:R-:W-:Y:S02]  /*08c0*/  IADD3 R4, PT, PT, R4, 0x1, RZ ;  /* 0x0000000104047810 */ /* 0x000fe40007ffe0ff */
[----:B------:R-:W-:Y:S02]  /*08d0*/  IADD3 R5, PT, PT, R0, R5, RZ ;  /* 0x0000000500057210 */ /* 0x000fe40007ffe0ff */
[----:B------:R-:W-:Y:S01]  /*08e0*/  ISETP.NE.AND P0, PT, R4, RZ, PT ;  /* 0x000000ff0400720c */ /* 0x000fe20003f05270 */
[----:B--2---:R-:W-:-:S12]  /*08f0*/  FFMA R3, R6, R6, R3 ;  /* 0x0000000606037223 */ /* 0x004fd80000000003 */
[----:B------:R-:W-:Y:S05]  /*0900*/  @P0 BRA `(.L_x_21) ;  /* 0xfffffffc00e40947 */ /* 0x000fea000383ffff */
.L_x_20:
[----:B------:R-:W-:Y:S05]  /*0910*/  BSYNC.RECONVERGENT B1 ;  /* 0x0000000000017941 */ /* 0x000fea0003800200 */
.L_x_19:
[----:B------:R-:W-:Y:S05]  /*0920*/  @!P1 BRA `(.L_x_18) ;  /* 0x0000000000409947 */ /* 0x000fea0003800000 */
.L_x_22:
[----:B------:R-:W0:Y:S02]  /*0930*/  LDC.64 R6, c[0x0][0x380] ;  /* 0x0000e000ff067b82 */ /* 0x000e240000000a00 */
[----:B0-----:R-:W-:-:S04]  /*0940*/  IMAD.WIDE R12, R5, 0x4, R6 ;  /* 0x00000004050c7825 */ /* 0x001fc800078e0206 */
[C---:B------:R-:W-:Y:S02]  /*0950*/  IMAD.WIDE R6, R0.reuse, 0x4, R12 ;  /* 0x0000000400067825 */ /* 0x040fe400078e020c */
[----:B------:R-:W2:Y:S02]  /*0960*/  LDG.E.CONSTANT R12, desc[UR6][R12.64] ;  /* 0x000000060c0c7981 */ /* 0x000ea4000c1e9900 */
[C---:B------:R-:W-:Y:S02]  /*0970*/  IMAD.WIDE R8, R0.reuse, 0x4, R6 ;  /* 0x0000000400087825 */ /* 0x040fe400078e0206 */
[----:B------:R-:W3:Y:S02]  /*0980*/  LDG.E.CONSTANT R6, desc[UR6][R6.64] ;  /* 0x0000000606067981 */ /* 0x000ee4000c1e9900 */
[C---:B------:R-:W-:Y:S02]  /*0990*/  IMAD.WIDE R10, R0.reuse, 0x4, R8 ;  /* 0x00000004000a7825 */ /* 0x040fe400078e0208 */
[----:B------:R-:W4:Y:S04]  /*09a0*/  LDG.E.CONSTANT R8, desc[UR6][R8.64] ;  /* 0x0000000608087981 */ /* 0x000f28000c1e9900 */
[----:B------:R-:W5:Y:S01]  /*09b0*/  LDG.E.CONSTANT R10, desc[UR6][R10.64] ;  /* 0x000000060a0a7981 */ /* 0x000f62000c1e9900 */
[----:B------:R-:W-:-:S05]  /*09c0*/  IMAD R5, R0, 0x4, R5 ;  /* 0x0000000400057824 */ /* 0x000fca00078e0205 */
[----:B------:R-:W-:Y:S01]  /*09d0*/  ISETP.GE.AND P0, PT, R5, R22, PT ;  /* 0x000000160500720c */ /* 0x000fe20003f06270 */
[----:B--2---:R-:W-:-:S04]  /*09e0*/  FFMA R3, R12, R12, R3 ;  /* 0x0000000c0c037223 */ /* 0x004fc80000000003 */
[----:B---3--:R-:W-:-:S04]  /*09f0*/  FFMA R3, R6, R6, R3 ;  /* 0x0000000606037223 */ /* 0x008fc80000000003 */
[----:B----4-:R-:W-:-:S04]  /*0a00*/  FFMA R3, R8, R8, R3 ;  /* 0x0000000808037223 */ /* 0x010fc80000000003 */
[----:B-----5:R-:W-:Y:S01]  /*0a10*/  FFMA R3, R10, R10, R3 ;  /* 0x0000000a0a037223 */ /* 0x020fe20000000003 */
[----:B------:R-:W-:Y:S06]  /*0a20*/  @!P0 BRA `(.L_x_22) ;  /* 0xfffffffc00c08947 */ /* 0x000fec000383ffff */
.L_x_18:
[----:B------:R-:W-:Y:S05]  /*0a30*/  BSYNC.RECONVERGENT B0 ;  /* 0x0000000000007941 */ /* 0x000fea0003800200 */
.L_x_17:
[----:B------:R-:W0:Y:S01]  /*0a40*/  SHFL.DOWN PT, R0, R3, 0x10, 0x1f ;  /* 0x0a001f0003007f89 */ /* 0x000e2200000e0000 */
[----:B------:R-:W-:Y:S02]  /*0a50*/  ISETP.NE.AND P0, PT, R2, RZ, PT ;  /* 0x000000ff0200720c */ /* 0x000fe40003f05270 */
[----:B------:R-:W-:-:S11]  /*0a60*/  ISETP.GT.U32.AND P1, PT, R23, 0x1f, PT ;  /* 0x0000001f1700780c */ /* 0x000fd60003f24070 */
[----:B------:R-:W1:Y:S01]  /*0a70*/  @!P0 S2R R9, SR_CgaCtaId ;  /* 0x0000000000098919 */ /* 0x000e620000008800 */
[----:B------:R-:W-:Y:S01]  /*0a80*/  @!P0 MOV R8, 0x400 ;  /* 0x0000040000088802 */ /* 0x000fe20000000f00 */
[----:B0-----:R-:W-:Y:S01]  /*0a90*/  FADD R0, R0, R3 ;  /* 0x0000000300007221 */ /* 0x001fe20000000000 */
[----:B------:R-:W-:-:S04]  /*0aa0*/  @!P0 SHF.R.U32.HI R3, RZ, 0x3, R23 ;  /* 0x00000003ff038819 */ /* 0x000fc80000011617 */
[----:B------:R-:W0:Y:S01]  /*0ab0*/  SHFL.DOWN PT, R5, R0, 0x8, 0x1f ;  /* 0x09001f0000057f89 */ /* 0x000e2200000e0000 */
[----:B------:R-:W-:Y:S02]  /*0ac0*/  @!P0 LOP3.LUT R3, R3, 0x7c, RZ, 0xc0, !PT ;  /* 0x0000007c03038812 */ /* 0x000fe400078ec0ff */
[----:B-1----:R-:W-:-:S04]  /*0ad0*/  @!P0 LEA R8, R9, R8, 0x18 ;  /* 0x0000000809088211 */ /* 0x002fc800078ec0ff */
[----:B------:R-:W-:Y:S01]  /*0ae0*/  @!P0 IADD3 R3, PT, PT, R3, R8, RZ ;  /* 0x0000000803038210 */ /* 0x000fe20007ffe0ff */
[----:B0-----:R-:W-:-:S05]  /*0af0*/  FADD R5, R0, R5 ;  /* 0x0000000500057221 */ /* 0x001fca0000000000 */
[----:B------:R-:W0:Y:S02]  /*0b00*/  SHFL.DOWN PT, R4, R5, 0x4, 0x1f ;  /* 0x08801f0005047f89 */ /* 0x000e2400000e0000 */
[----:B0-----:R-:W-:-:S05]  /*0b10*/  FADD R4, R5, R4 ;  /* 0x0000000405047221 */ /* 0x001fca0000000000 */
[----:B------:R-:W0:Y:S02]  /*0b20*/  SHFL.DOWN PT, R7, R4, 0x2, 0x1f ;  /* 0x08401f0004077f89 */ /* 0x000e2400000e0000 */
[----:B0-----:R-:W-:-:S05]  /*0b30*/  FADD R7, R4, R7 ;  /* 0x0000000704077221 */ /* 0x001fca0000000000 */
[----:B------:R-:W0:Y:S02]  /*0b40*/  SHFL.DOWN PT, R6, R7, 0x1, 0x1f ;  /* 0x08201f0007067f89 */ /* 0x000e2400000e0000 */
[----:B0-----:R-:W-:-:S05]  /*0b50*/  FADD R6, R7, R6 ;  /* 0x0000000607067221 */ /* 0x001fca0000000000 */
[----:B------:R0:W-:Y:S01]  /*0b60*/  @!P0 STS [R3], R6 ;  /* 0x0000000603008388 */ /* 0x0001e20000000800 */
[----:B------:R-:W-:Y:S06]  /*0b70*/  BAR.SYNC.DEFER_BLOCKING 0x0 ;  /* 0x0000000000007b1d */ /* 0x000fec0000010000 */
[----:B------:R-:W-:Y:S05]  /*0b80*/  @P1 EXIT ;  /* 0x000000000000194d */ /* 0x000fea0003800000 */
[----:B------:R-:W-:-:S06]  /*0b90*/  USHF.R.U32.HI UR5, URZ, 0x5, UR4 ;  /* 0x00000005ff057899 */ /* 0x000fcc0008011604 */
[----:B------:R-:W-:-:S13]  /*0ba0*/  ISETP.GE.U32.AND P1, PT, R2, UR5, PT ;  /* 0x0000000502007c0c */ /* 0x000fda000bf26070 */
[----:B0-----:R-:W0:Y:S01]  /*0bb0*/  @!P1 S2R R3, SR_CgaCtaId ;  /* 0x0000000000039919 */ /* 0x001e220000008800 */
[----:B------:R-:W-:-:S04]  /*0bc0*/  @!P1 MOV R0, 0x400 ;  /* 0x0000040000009802 */ /* 0x000fc80000000f00 */
[----:B0-----:R-:W-:Y:S02]  /*0bd0*/  @!P1 LEA R3, R3, R0, 0x18 ;  /* 0x0000000003039211 */ /* 0x001fe400078ec0ff */
[----:B------:R-:W-:Y:S02]  /*0be0*/  MOV R0, RZ ;  /* 0x000000ff00007202 */ /* 0x000fe40000000f00 */
[----:B------:R-:W-:-:S05]  /*0bf0*/  @!P1 LEA R2, R2, R3, 0x2 ;  /* 0x0000000302029211 */ /* 0x000fca00078e10ff */
[----:B------:R-:W0:Y:S04]  /*0c00*/  @!P1 LDS R0, [R2] ;  /* 0x0000000002009984 */ /* 0x000e280000000800 */
[----:B0-----:R-:W0:Y:S02]  /*0c10*/  SHFL.DOWN PT, R3, R0, 0x10, 0x1f ;  /* 0x0a001f0000037f89 */ /* 0x001e2400000e0000 */
[----:B0-----:R-:W-:-:S05]  /*0c20*/  FADD R3, R3, R0 ;  /* 0x0000000003037221 */ /* 0x001fca0000000000 */
[----:B------:R-:W0:Y:S02]  /*0c30*/  SHFL.DOWN PT, R4, R3, 0x8, 0x1f ;  /* 0x09001f0003047f89 */ /* 0x000e2400000e0000 */
[----:B0-----:R-:W-:-:S05]  /*0c40*/  FADD R4, R3, R4 ;  /* 0x0000000403047221 */ /* 0x001fca0000000000 */
[----:B------:R-:W0:Y:S02]  /*0c50*/  SHFL.DOWN PT, R5, R4, 0x4, 0x1f ;  /* 0x08801f0004057f89 */ /* 0x000e2400000e0000 */
[----:B0-----:R-:W-:-:S05]  /*0c60*/  FADD R5, R4, R5 ;  /* 0x0000000504057221 */ /* 0x001fca0000000000 */
[----:B------:R-:W0:Y:S02]  /*0c70*/  SHFL.DOWN PT, R6, R5, 0x2, 0x1f ;  /* 0x08401f0005067f89 */ /* 0x000e2400000e0000 */
[----:B0-----:R-:W-:-:S05]  /*0c80*/  FADD R6, R5, R6 ;  /* 0x0000000605067221 */ /* 0x001fca0000000000 */
[----:B------:R0:W1:Y:S01]  /*0c90*/  SHFL.DOWN PT, R7, R6, 0x1, 0x1f ;  /* 0x08201f0006077f89 */ /* 0x00006200000e0000 */
[----:B------:R-:W-:Y:S05]  /*0ca0*/  @P0 EXIT ;  /* 0x000000000000094d */ /* 0x000fea0003800000 */
[----:B------:R-:W2:Y:S01]  /*0cb0*/  LDC.64 R2, c[0x0][0x388] ;  /* 0x0000e200ff027b82 */ /* 0x000ea20000000a00 */
[----:B-1----:R-:W-:-:S05]  /*0cc0*/  FADD R7, R6, R7 ;  /* 0x0000000706077221 */ /* 0x002fca0000000000 */
[----:B--2---:R-:W-:Y:S01]  /*0cd0*/  REDG.E.ADD.F32.FTZ.RN.STRONG.GPU desc[UR6][R2.64], R7 ;  /* 0x00000007020079a6 */ /* 0x004fe2000c12f306 */
[----:B------:R-:W-:Y:S05]  /*0ce0*/  EXIT ;  /* 0x000000000000794d */ /* 0x000fea0003800000 */
.L_x_23:
        /* <DEDUP_REMOVED lines=9> */
.L_x_25:


//--------------------- .nv.shared._Z15NormalizeKernelPKfPffi --------------------------
	.section	.nv.shared._Z15NormalizeKernelPKfPffi,"aw",@nobits
	.sectionflags	@""
	.align	16
	.zero		1024


//--------------------- .nv.shared.reserved.0     --------------------------
	.section	.nv.shared.reserved.0,"aw",@nobits
	.weak		__nv_reservedSMEM_offset_0_alias
	.size		__nv_reservedSMEM_offset_0_alias, 0, 64
	.other		__nv_reservedSMEM_offset_0_alias,@"STO_CUDA_RESERVED_SHARED STV_DEFAULT"
__nv_reservedSMEM_offset_0_alias:
	.zero		0
	.zero		64


//--------------------- .nv.shared._Z18L2SquaredSumKernelPKfPfi --------------------------
	.section	.nv.shared._Z18L2SquaredSumKernelPKfPfi,"aw",@nobits
	.sectionflags	@""
	.align	16
	.zero		1024


//--------------------- .nv.constant0._Z15NormalizeKernelPKfPffi --------------------------
	.section	.nv.constant0._Z15NormalizeKernelPKfPffi,"a",@progbits
	.sectionflags	@""
	.align	4
.nv.constant0._Z15NormalizeKernelPKfPffi:
	.zero		920


//--------------------- .nv.constant0._Z18L2SquaredSumKernelPKfPfi --------------------------
	.section	.nv.constant0._Z18L2SquaredSumKernelPKfPfi,"a",@progbits
	.sectionflags	@""
	.align	4
.nv.constant0._Z18L2SquaredSumKernelPKfPfi:
	.zero		916


//--------------------- SYMBOLS --------------------------

	.type		.nv.reservedSmem.offset0,@object
	.size		.nv.reservedSmem.offset0,0x4
	.type		.nv.reservedSmem.cap,@object
	.size		.nv.reservedSmem.cap,0x4
